	.target	sm_90a

	.elftype	@"ET_EXEC"


//--------------------- .note.nv.tkinfo           --------------------------
	.section	.note.nv.tkinfo,"",@"SHT_NOTE"
	.sectionflags	@"SHF_NOTE_NV_TKINFO"
	.tkinfo
        /*0018*/ 	.word	0x00000002
        /*0030*/ 	.string	""
        /*0030*/ 	.string	"ptxas"
        /*0030*/ 	.string	"Cuda compilation tools, release 13.0, V13.0.88"
        /*0030*/ 	.string	"Build cuda_13.0.r13.0/compiler.36424714_0"
        /*0030*/ 	.string	"-v  -suppress-debug-info  -lineinfo  -arch sm_90a "



//--------------------- .note.nv.cuinfo           --------------------------
	.section	.note.nv.cuinfo,"",@"SHT_NOTE"
	.sectionflags	@"SHF_NOTE_NV_CUINFO"
        /*0018*/ 	.short	0x0002
        /*001a*/ 	.short	0x005a
        /*001c*/ 	.short	0x0082
	.zero		2


//--------------------- .nv.info                  --------------------------
	.section	.nv.info,"",@"SHT_CUDA_INFO"
	.align	4


	//----- nvinfo : EIATTR_REGCOUNT
	.align		4
        /*0000*/ 	.byte	0x04, 0x2f
        /*0002*/ 	.short	(.L_1 - .L_0)
	.align		4
.L_0:
        /*0004*/ 	.word	index@(matmul_kernel)
        /*0008*/ 	.word	0x00000080


	//----- nvinfo : EIATTR_FRAME_SIZE
	.align		4
.L_1:
        /*000c*/ 	.byte	0x04, 0x11
        /*000e*/ 	.short	(.L_3 - .L_2)
	.align		4
.L_2:
        /*0010*/ 	.word	index@(matmul_kernel)
        /*0014*/ 	.word	0x00000000


	//----- nvinfo : EIATTR_MIN_STACK_SIZE
	.align		4
.L_3:
        /*0018*/ 	.byte	0x04, 0x12
        /*001a*/ 	.short	(.L_5 - .L_4)
	.align		4
.L_4:
        /*001c*/ 	.word	index@(matmul_kernel)
        /*0020*/ 	.word	0x00000000
.L_5:


//--------------------- .nv.compat                --------------------------
	.section	.nv.compat,"",@"SHT_CUDA_COMPAT_INFO"
	.align	4
        /*0000*/ 	.byte	0x02, 0x09, 0x01, 0x00, 0x02, 0x02, 0x04, 0x00, 0x02, 0x05, 0x05, 0x00, 0x03, 0x07, 0x01, 0x01
        /*0010*/ 	.byte	0x02, 0x03, 0x00, 0x00, 0x02, 0x06, 0x01, 0x00, 0x04, 0x0b, 0x08, 0x00, 0x00, 0x00, 0x00, 0x00
        /*0020*/ 	.byte	0x00, 0x00, 0x00, 0x00


//--------------------- .nv.info.matmul_kernel    --------------------------
	.section	.nv.info.matmul_kernel,"",@"SHT_CUDA_INFO"
	.sectionflags	@""
	.align	4


	//----- nvinfo : EIATTR_CUDA_API_VERSION
	.align		4
        /*0000*/ 	.byte	0x04, 0x37
        /*0002*/ 	.short	(.L_7 - .L_6)
.L_6:
        /*0004*/ 	.word	0x00000082


	//----- nvinfo : EIATTR_KPARAM_INFO
	.align		4
.L_7:
        /*0008*/ 	.byte	0x04, 0x17
        /*000a*/ 	.short	(.L_9 - .L_8)
.L_8:
        /*000c*/ 	.word	0x00000000
        /*0010*/ 	.short	0x000d
        /*0012*/ 	.short	0x0048
        /*0014*/ 	.byte	0x00, 0xf4, 0x21, 0x00


	//----- nvinfo : EIATTR_KPARAM_INFO
	.align		4
.L_9:
        /*0018*/ 	.byte	0x04, 0x17
        /*001a*/ 	.short	(.L_11 - .L_10)
.L_10:
        /*001c*/ 	.word	0x00000000
        /*0020*/ 	.short	0x000c
        /*0022*/ 	.short	0x0040
        /*0024*/ 	.byte	0x00, 0xf4, 0x21, 0x00


	//----- nvinfo : EIATTR_KPARAM_INFO
	.align		4
.L_11:
        /*0028*/ 	.byte	0x04, 0x17
        /*002a*/ 	.short	(.L_13 - .L_12)
.L_12:
        /*002c*/ 	.word	0x00000000
        /*0030*/ 	.short	0x000b
        /*0032*/ 	.short	0x0038
        /*0034*/ 	.byte	0x00, 0xf0, 0x11, 0x00


	//----- nvinfo : EIATTR_KPARAM_INFO
	.align		4
.L_13:
        /*0038*/ 	.byte	0x04, 0x17
        /*003a*/ 	.short	(.L_15 - .L_14)
.L_14:
        /*003c*/ 	.word	0x00000000
        /*0040*/ 	.short	0x000a
        /*0042*/ 	.short	0x0034
        /*0044*/ 	.byte	0x00, 0xf0, 0x11, 0x00


	//----- nvinfo : EIATTR_KPARAM_INFO
	.align		4
.L_15:
        /*0048*/ 	.byte	0x04, 0x17
        /*004a*/ 	.short	(.L_17 - .L_16)
.L_16:
        /*004c*/ 	.word	0x00000000
        /*0050*/ 	.short	0x0009
        /*0052*/ 	.short	0x0030
        /*0054*/ 	.byte	0x00, 0xf0, 0x11, 0x00


	//----- nvinfo : EIATTR_KPARAM_INFO
	.align		4
.L_17:
        /*0058*/ 	.byte	0x04, 0x17
        /*005a*/ 	.short	(.L_19 - .L_18)
.L_18:
        /*005c*/ 	.word	0x00000000
        /*0060*/ 	.short	0x0008
        /*0062*/ 	.short	0x002c
        /*0064*/ 	.byte	0x00, 0xf0, 0x11, 0x00


	//----- nvinfo : EIATTR_KPARAM_INFO
	.align		4
.L_19:
        /*0068*/ 	.byte	0x04, 0x17
        /*006a*/ 	.short	(.L_21 - .L_20)
.L_20:
        /*006c*/ 	.word	0x00000000
        /*0070*/ 	.short	0x0007
        /*0072*/ 	.short	0x0028
        /*0074*/ 	.byte	0x00, 0xf0, 0x11, 0x00


	//----- nvinfo : EIATTR_KPARAM_INFO
	.align		4
.L_21:
        /*0078*/ 	.byte	0x04, 0x17
        /*007a*/ 	.short	(.L_23 - .L_22)
.L_22:
        /*007c*/ 	.word	0x00000000
        /*0080*/ 	.short	0x0006
        /*0082*/ 	.short	0x0024
        /*0084*/ 	.byte	0x00, 0xf0, 0x11, 0x00


	//----- nvinfo : EIATTR_KPARAM_INFO
	.align		4
.L_23:
        /*0088*/ 	.byte	0x04, 0x17
        /*008a*/ 	.short	(.L_25 - .L_24)
.L_24:
        /*008c*/ 	.word	0x00000000
        /*0090*/ 	.short	0x0005
        /*0092*/ 	.short	0x0020
        /*0094*/ 	.byte	0x00, 0xf0, 0x11, 0x00


	//----- nvinfo : EIATTR_KPARAM_INFO
	.align		4
.L_25:
        /*0098*/ 	.byte	0x04, 0x17
        /*009a*/ 	.short	(.L_27 - .L_26)
.L_26:
        /*009c*/ 	.word	0x00000000
        /*00a0*/ 	.short	0x0004
        /*00a2*/ 	.short	0x001c
        /*00a4*/ 	.byte	0x00, 0xf0, 0x11, 0x00


	//----- nvinfo : EIATTR_KPARAM_INFO
	.align		4
.L_27:
        /*00a8*/ 	.byte	0x04, 0x17
        /*00aa*/ 	.short	(.L_29 - .L_28)
.L_28:
        /*00ac*/ 	.word	0x00000000
        /*00b0*/ 	.short	0x0003
        /*00b2*/ 	.short	0x0018
        /*00b4*/ 	.byte	0x00, 0xf0, 0x11, 0x00


	//----- nvinfo : EIATTR_KPARAM_INFO
	.align		4
.L_29:
        /*00b8*/ 	.byte	0x04, 0x17
        /*00ba*/ 	.short	(.L_31 - .L_30)
.L_30:
        /*00bc*/ 	.word	0x00000000
        /*00c0*/ 	.short	0x0002
        /*00c2*/ 	.short	0x0010
        /*00c4*/ 	.byte	0x00, 0xf4, 0x21, 0x00


	//----- nvinfo : EIATTR_KPARAM_INFO
	.align		4
.L_31:
        /*00c8*/ 	.byte	0x04, 0x17
        /*00ca*/ 	.short	(.L_33 - .L_32)
.L_32:
        /*00cc*/ 	.word	0x00000000
        /*00d0*/ 	.short	0x0001
        /*00d2*/ 	.short	0x0008
        /*00d4*/ 	.byte	0x00, 0xf4, 0x21, 0x00


	//----- nvinfo : EIATTR_KPARAM_INFO
	.align		4
.L_33:
        /*00d8*/ 	.byte	0x04, 0x17
        /*00da*/ 	.short	(.L_35 - .L_34)
.L_34:
        /*00dc*/ 	.word	0x00000000
        /*00e0*/ 	.short	0x0000
        /*00e2*/ 	.short	0x0000
        /*00e4*/ 	.byte	0x00, 0xf4, 0x21, 0x00


	//----- nvinfo : EIATTR_EXPLICIT_CLUSTER
	.align		4
.L_35:
        /*00e8*/ 	.byte	0x01, 0x3e
	.zero		2


	//----- nvinfo : EIATTR_CTA_PER_CLUSTER
	.align		4
        /*00ec*/ 	.byte	0x04, 0x3d
        /*00ee*/ 	.short	(.L_37 - .L_36)
.L_36:
        /*00f0*/ 	.word	0x00000004
        /*00f4*/ 	.word	0x00000001
        /*00f8*/ 	.word	0x00000001


	//----- nvinfo : EIATTR_SPARSE_MMA_MASK
	.align		4
.L_37:
        /*00fc*/ 	.byte	0x03, 0x50
        /*00fe*/ 	.short	0x0000


	//----- nvinfo : EIATTR_MAXREG_COUNT
	.align		4
        /*0100*/ 	.byte	0x03, 0x1b
        /*0102*/ 	.short	0x00ff


	//----- nvinfo : EIATTR_NUM_BARRIERS
	.align		4
        /*0104*/ 	.byte	0x02, 0x4c
        /*0106*/ 	.byte	0x01
	.zero		1


	//----- nvinfo : EIATTR_MERCURY_ISA_VERSION
	.align		4
        /*0108*/ 	.byte	0x03, 0x5f
        /*010a*/ 	.short	0x0101


	//----- nvinfo : EIATTR_EXIT_INSTR_OFFSETS
	.align		4
        /*010c*/ 	.byte	0x04, 0x1c
        /*010e*/ 	.short	(.L_39 - .L_38)


	//   ....[0]....
.L_38:
        /*0110*/ 	.word	0x00004330


	//   ....[1]....
        /*0114*/ 	.word	0x00004350


	//----- nvinfo : EIATTR_REQNTID
	.align		4
.L_39:
        /*0118*/ 	.byte	0x04, 0x10
        /*011a*/ 	.short	(.L_41 - .L_40)
.L_40:
        /*011c*/ 	.word	0x00000080
        /*0120*/ 	.word	0x00000001
        /*0124*/ 	.word	0x00000001


	//----- nvinfo : EIATTR_CBANK_PARAM_SIZE
	.align		4
.L_41:
        /*0128*/ 	.byte	0x03, 0x19
        /*012a*/ 	.short	0x0050


	//----- nvinfo : EIATTR_PARAM_CBANK
	.align		4
        /*012c*/ 	.byte	0x04, 0x0a
        /*012e*/ 	.short	(.L_43 - .L_42)
	.align		4
.L_42:
        /*0130*/ 	.word	index@(.nv.constant0.matmul_kernel)
        /*0134*/ 	.short	0x0210
        /*0136*/ 	.short	0x0050


	//----- nvinfo : EIATTR_SW_WAR
	.align		4
.L_43:
        /*0138*/ 	.byte	0x04, 0x36
        /*013a*/ 	.short	(.L_45 - .L_44)
.L_44:
        /*013c*/ 	.word	0x00000008
.L_45:


//--------------------- .nv.callgraph             --------------------------
	.section	.nv.callgraph,"",@"SHT_CUDA_CALLGRAPH"
	.align	4
	.sectionentsize	8
	.align		4
        /*0000*/ 	.word	0x00000000
	.align		4
        /*0004*/ 	.word	0xffffffff
	.align		4
        /*0008*/ 	.word	0x00000000
	.align		4
        /*000c*/ 	.word	0xfffffffe
	.align		4
        /*0010*/ 	.word	0x00000000
	.align		4
        /*0014*/ 	.word	0xfffffffd
	.align		4
        /*0018*/ 	.word	0x00000000
	.align		4
        /*001c*/ 	.word	0xfffffffc


//--------------------- .text.matmul_kernel       --------------------------
	.section	.text.matmul_kernel,"ax",@progbits
	.align	128
        .global         matmul_kernel
        .type           matmul_kernel,@function
        .size           matmul_kernel,(.L_x_4 - matmul_kernel)
        .other          matmul_kernel,@"STO_CUDA_ENTRY STV_DEFAULT"
matmul_kernel:
.text.matmul_kernel:
[----:B------:R-:W0:Y:S08]  /*0000*/  LDC R1, c[0x0][0x28] ;  /* 0x00000a00ff017b82 */ /* 0x000e300000000800 */
[----:B------:R-:W1:Y:S01]  /*0010*/  LDC.64 R14, c[0x0][0x228] ;  /* 0x00008a00ff0e7b82 */ /* 0x000e620000000a00 */
[----:B------:R-:W-:Y:S01]  /*0020*/  UMOV UR5, 0x400 ;  /* 0x0000040000057882 */ /* 0x000fe20000000000 */
[----:B------:R-:W-:Y:S01]  /*0030*/  ULDC.64 UR12, c[0x0][0x208] ;  /* 0x00008200000c7ab9 */ /* 0x000fe20000000a00 */
[----:B------:R-:W-:-:S05]  /*0040*/  ULDC UR10, c[0x0][0x230] ;  /* 0x00008c00000a7ab9 */ /* 0x000fca0000000800 */
[----:B------:R-:W2:Y:S08]  /*0050*/  S2UR UR4, SR_CTAID.X ;  /* 0x00000000000479c3 */ /* 0x000eb00000002500 */
[----:B------:R-:W3:Y:S01]  /*0060*/  LDC R62, c[0x0][0x230] ;  /* 0x00008c00ff3e7b82 */ /* 0x000ee20000000800 */
[----:B-1----:R-:W-:-:S07]  /*0070*/  VIADD R0, R15, 0x7f ;  /* 0x0000007f0f007836 */ /* 0x002fce0000000000 */
[----:B------:R-:W1:Y:S01]  /*0080*/  S2UR UR9, SR_CgaCtaId ;  /* 0x00000000000979c3 */ /* 0x000e620000008800 */
[----:B------:R-:W-:Y:S02]  /*0090*/  SHF.R.S32.HI R3, RZ, 0x1f, R0 ;  /* 0x0000001fff037819 */ /* 0x000fe40000011400 */
[----:B--2---:R-:W-:Y:S01]  /*00a0*/  I2FP.F32.U32 R5, UR4 ;  /* 0x0000000400057c45 */ /* 0x004fe20008201000 */
[----:B------:R-:W-:Y:S01]  /*00b0*/  ULDC UR4, c[0x0][0x150] ;  /* 0x0000540000047ab9 */ /* 0x000fe20000000800 */
[----:B------:R-:W-:-:S03]  /*00c0*/  LEA.HI R3, R3, R0, RZ, 0x7 ;  /* 0x0000000003037211 */ /* 0x000fc600078f38ff */
[----:B------:R-:W-:Y:S01]  /*00d0*/  FMUL R5, R5, UR4 ;  /* 0x0000000405057c20 */ /* 0x000fe20008400000 */
[----:B------:R-:W-:Y:S01]  /*00e0*/  SHF.R.S32.HI R3, RZ, 0x7, R3 ;  /* 0x00000007ff037819 */ /* 0x000fe20000011403 */
[----:B---3--:R-:W-:-:S04]  /*00f0*/  VIADD R62, R62, 0x1f ;  /* 0x0000001f3e3e7836 */ /* 0x008fc80000000000 */
[----:B------:R-:W-:Y:S01]  /*0100*/  IMAD.SHL.U32 R4, R3, 0x8, RZ ;  /* 0x0000000803047824 */ /* 0x000fe200078e00ff */
[----:B------:R-:W2:Y:S04]  /*0110*/  F2I.U32.TRUNC.NTZ R5, R5 ;  /* 0x0000000500057305 */ /* 0x000ea8000020f000 */
[----:B------:R-:W-:Y:S01]  /*0120*/  IABS R7, R4 ;  /* 0x0000000400077213 */ /* 0x000fe20000000000 */
[----:B-1----:R-:W-:Y:S02]  /*0130*/  USHF.L.U32 UR4, UR9, 0x5, URZ ;  /* 0x0000000509047899 */ /* 0x002fe4000800063f */
[----:B------:R-:W-:Y:S01]  /*0140*/  ULEA UR8, UR9, UR5, 0x18 ;  /* 0x0000000509087291 */ /* 0x000fe2000f8ec03f */
[----:B------:R-:W1:Y:S01]  /*0150*/  I2F.RP R0, R7 ;  /* 0x0000000700007306 */ /* 0x000e620000209400 */
[----:B--2---:R-:W-:-:S07]  /*0160*/  IABS R11, R5 ;  /* 0x00000005000b7213 */ /* 0x004fce0000000000 */
[----:B-1----:R-:W1:Y:S02]  /*0170*/  MUFU.RCP R0, R0 ;  /* 0x0000000000007308 */ /* 0x002e640000001000 */
[----:B-1----:R-:W-:Y:S01]  /*0180*/  VIADD R2, R0, 0xffffffe ;  /* 0x0ffffffe00027836 */ /* 0x002fe20000000000 */
[----:B------:R-:W-:-:S05]  /*0190*/  IABS R0, R4 ;  /* 0x0000000400007213 */ /* 0x000fca0000000000 */
[----:B------:R1:W2:Y:S01]  /*01a0*/  F2I.FTZ.U32.TRUNC.NTZ R3, R2 ;  /* 0x0000000200037305 */ /* 0x0002a2000021f000 */
[----:B------:R-:W-:Y:S02]  /*01b0*/  IMAD.MOV R0, RZ, RZ, -R0 ;  /* 0x000000ffff007224 */ /* 0x000fe400078e0a00 */
[----:B-1----:R-:W-:Y:S02]  /*01c0*/  IMAD.MOV.U32 R2, RZ, RZ, RZ ;  /* 0x000000ffff027224 */ /* 0x002fe400078e00ff */
[----:B--2---:R-:W-:-:S04]  /*01d0*/  IMAD.MOV R6, RZ, RZ, -R3 ;  /* 0x000000ffff067224 */ /* 0x004fc800078e0a03 */
[----:B------:R-:W-:-:S04]  /*01e0*/  IMAD R9, R6, R7, RZ ;  /* 0x0000000706097224 */ /* 0x000fc800078e02ff */
[----:B------:R-:W-:-:S06]  /*01f0*/  IMAD.HI.U32 R2, R3, R9, R2 ;  /* 0x0000000903027227 */ /* 0x000fcc00078e0002 */
[----:B------:R-:W-:-:S04]  /*0200*/  IMAD.HI.U32 R2, R2, R11, RZ ;  /* 0x0000000b02027227 */ /* 0x000fc800078e00ff */
[----:B------:R-:W-:-:S05]  /*0210*/  IMAD R0, R2, R0, R11 ;  /* 0x0000000002007224 */ /* 0x000fca00078e020b */
[----:B------:R-:W-:-:S13]  /*0220*/  ISETP.GT.U32.AND P1, PT, R7, R0, PT ;  /* 0x000000000700720c */ /* 0x000fda0003f24070 */
[----:B------:R-:W-:Y:S02]  /*0230*/  @!P1 IMAD.IADD R0, R0, 0x1, -R7 ;  /* 0x0000000100009824 */ /* 0x000fe400078e0a07 */
[----:B------:R-:W-:Y:S01]  /*0240*/  @!P1 VIADD R2, R2, 0x1 ;  /* 0x0000000102029836 */ /* 0x000fe20000000000 */
[----:B------:R-:W-:Y:S02]  /*0250*/  ISETP.NE.AND P1, PT, R4, RZ, PT ;  /* 0x000000ff0400720c */ /* 0x000fe40003f25270 */
[----:B------:R-:W-:Y:S02]  /*0260*/  ISETP.GE.U32.AND P0, PT, R0, R7, PT ;  /* 0x000000070000720c */ /* 0x000fe40003f06070 */
[----:B------:R-:W-:-:S04]  /*0270*/  LOP3.LUT R0, R5, R4, RZ, 0x3c, !PT ;  /* 0x0000000405007212 */ /* 0x000fc800078e3cff */
[----:B------:R-:W-:Y:S01]  /*0280*/  ISETP.GE.AND P2, PT, R0, RZ, PT ;  /* 0x000000ff0000720c */ /* 0x000fe20003f46270 */
[----:B------:R-:W-:-:S05]  /*0290*/  VIADD R0, R14, 0x7f ;  /* 0x0000007f0e007836 */ /* 0x000fca0000000000 */
[----:B------:R-:W-:Y:S01]  /*02a0*/  SHF.R.S32.HI R3, RZ, 0x1f, R0 ;  /* 0x0000001fff037819 */ /* 0x000fe20000011400 */
[----:B------:R-:W-:-:S03]  /*02b0*/  @P0 VIADD R2, R2, 0x1 ;  /* 0x0000000102020836 */ /* 0x000fc60000000000 */
[----:B------:R-:W-:-:S03]  /*02c0*/  LEA.HI R3, R3, R0, RZ, 0x7 ;  /* 0x0000000003037211 */ /* 0x000fc600078f38ff */
[----:B------:R-:W-:Y:S01]  /*02d0*/  @!P2 IMAD.MOV R2, RZ, RZ, -R2 ;  /* 0x000000ffff02a224 */ /* 0x000fe200078e0a02 */
[----:B------:R-:W-:-:S05]  /*02e0*/  @!P1 LOP3.LUT R2, RZ, R4, RZ, 0x33, !PT ;  /* 0x00000004ff029212 */ /* 0x000fca00078e33ff */
[----:B------:R-:W-:Y:S02]  /*02f0*/  IMAD.SHL.U32 R8, R2, 0x8, RZ ;  /* 0x0000000802087824 */ /* 0x000fe400078e00ff */
[----:B------:R-:W-:-:S03]  /*0300*/  IMAD.MOV R2, RZ, RZ, -R2 ;  /* 0x000000ffff027224 */ /* 0x000fc600078e0a02 */
[----:B------:R-:W-:Y:S01]  /*0310*/  LEA.HI.SX32 R3, R3, -R8, 0x19 ;  /* 0x8000000803037211 */ /* 0x000fe200078fcaff */
[----:B------:R-:W-:Y:S02]  /*0320*/  IMAD R10, R4, R2, R5 ;  /* 0x00000002040a7224 */ /* 0x000fe400078e0205 */
[----:B------:R-:W-:Y:S01]  /*0330*/  IMAD.MOV.U32 R2, RZ, RZ, RZ ;  /* 0x000000ffff027224 */ /* 0x000fe200078e00ff */
[----:B------:R-:W-:-:S04]  /*0340*/  VIMNMX R9, R3, 0x8, PT ;  /* 0x0000000803097848 */ /* 0x000fc80003fe0100 */
[-C--:B------:R-:W-:Y:S02]  /*0350*/  IABS R6, R9.reuse ;  /* 0x0000000900067213 */ /* 0x080fe40000000000 */
[----:B------:R-:W-:Y:S02]  /*0360*/  IABS R4, R9 ;  /* 0x0000000900047213 */ /* 0x000fe40000000000 */
[----:B------:R-:W1:Y:S08]  /*0370*/  I2F.RP R0, R6 ;  /* 0x0000000600007306 */ /* 0x000e700000209400 */
[----:B-1----:R-:W1:Y:S02]  /*0380*/  MUFU.RCP R0, R0 ;  /* 0x0000000000007308 */ /* 0x002e640000001000 */
[----:B-1----:R-:W-:-:S02]  /*0390*/  VIADD R3, R0, 0xffffffe ;  /* 0x0ffffffe00037836 */ /* 0x002fc40000000000 */
[----:B------:R-:W1:Y:S04]  /*03a0*/  S2R R0, SR_TID.X ;  /* 0x0000000000007919 */ /* 0x000e680000002100 */
[----:B------:R-:W2:Y:S02]  /*03b0*/  F2I.FTZ.U32.TRUNC.NTZ R3, R3 ;  /* 0x0000000300037305 */ /* 0x000ea4000021f000 */
[----:B--2---:R-:W-:-:S04]  /*03c0*/  IMAD.MOV R7, RZ, RZ, -R3 ;  /* 0x000000ffff077224 */ /* 0x004fc800078e0a03 */
[----:B------:R-:W-:Y:S01]  /*03d0*/  IMAD.MOV.U32 R5, RZ, RZ, R7 ;  /* 0x000000ffff057224 */ /* 0x000fe200078e0007 */
[----:B------:R-:W-:-:S03]  /*03e0*/  IABS R7, R10 ;  /* 0x0000000a00077213 */ /* 0x000fc60000000000 */
[----:B------:R-:W-:-:S04]  /*03f0*/  IMAD R5, R5, R6, RZ ;  /* 0x0000000605057224 */ /* 0x000fc800078e02ff */
[----:B------:R-:W-:Y:S01]  /*0400*/  IMAD.HI.U32 R2, R3, R5, R2 ;  /* 0x0000000503027227 */ /* 0x000fe200078e0002 */
[----:B-1----:R-:W-:-:S03]  /*0410*/  SHF.R.U32.HI R5, RZ, 0x6, R0 ;  /* 0x00000006ff057819 */ /* 0x002fc60000011600 */
[----:B------:R-:W-:Y:S02]  /*0420*/  IMAD.MOV R3, RZ, RZ, -R4 ;  /* 0x000000ffff037224 */ /* 0x000fe400078e0a04 */
[----:B------:R-:W-:-:S04]  /*0430*/  IMAD.HI.U32 R2, R2, R7, RZ ;  /* 0x0000000702027227 */ /* 0x000fc800078e00ff */
[----:B------:R-:W-:-:S05]  /*0440*/  IMAD R3, R2, R3, R7 ;  /* 0x0000000302037224 */ /* 0x000fca00078e0207 */
[----:B------:R-:W-:-:S13]  /*0450*/  ISETP.GT.U32.AND P1, PT, R6, R3, PT ;  /* 0x000000030600720c */ /* 0x000fda0003f24070 */
[----:B------:R-:W-:Y:S02]  /*0460*/  @!P1 IMAD.IADD R3, R3, 0x1, -R6 ;  /* 0x0000000103039824 */ /* 0x000fe400078e0a06 */
[----:B------:R-:W-:Y:S01]  /*0470*/  @!P1 VIADD R2, R2, 0x1 ;  /* 0x0000000102029836 */ /* 0x000fe20000000000 */
[----:B------:R-:W-:Y:S02]  /*0480*/  ISETP.NE.AND P1, PT, R9, RZ, PT ;  /* 0x000000ff0900720c */ /* 0x000fe40003f25270 */
[----:B------:R-:W-:Y:S01]  /*0490*/  ISETP.GE.U32.AND P0, PT, R3, R6, PT ;  /* 0x000000060300720c */ /* 0x000fe20003f06070 */
[----:B------:R-:W-:Y:S01]  /*04a0*/  IMAD.U32 R6, RZ, RZ, UR4 ;  /* 0x00000004ff067e24 */ /* 0x000fe2000f8e00ff */
[----:B------:R-:W-:Y:S01]  /*04b0*/  LOP3.LUT R3, R10, R9, RZ, 0x3c, !PT ;  /* 0x000000090a037212 */ /* 0x000fe200078e3cff */
[----:B------:R-:W-:-:S03]  /*04c0*/  USHF.L.U32 UR4, UR9, 0x6, URZ ;  /* 0x0000000609047899 */ /* 0x000fc6000800063f */
[----:B------:R-:W-:Y:S01]  /*04d0*/  ISETP.GE.AND P2, PT, R3, RZ, PT ;  /* 0x000000ff0300720c */ /* 0x000fe20003f46270 */
[----:B------:R-:W-:Y:S01]  /*04e0*/  ULOP3.LUT UR4, UR4, 0x40, URZ, 0xc0, !UPT ;  /* 0x0000004004047892 */ /* 0x000fe2000f8ec03f */
[----:B------:R-:W-:-:S04]  /*04f0*/  LOP3.LUT R3, R0, 0x3f, RZ, 0xc0, !PT ;  /* 0x0000003f00037812 */ /* 0x000fc800078ec0ff */
[----:B------:R-:W-:Y:S01]  /*0500*/  LOP3.LUT R3, R3, 0x40, R6, 0xf8, !PT ;  /* 0x0000004003037812 */ /* 0x000fe200078ef806 */
[----:B------:R-:W-:Y:S01]  /*0510*/  @P0 VIADD R2, R2, 0x1 ;  /* 0x0000000102020836 */ /* 0x000fe20000000000 */
[----:B------:R-:W-:-:S03]  /*0520*/  ISETP.GT.AND P0, PT, R62, 0x1f, PT ;  /* 0x0000001f3e00780c */ /* 0x000fc60003f04270 */
[----:B------:R-:W-:-:S04]  /*0530*/  IMAD.MOV.U32 R4, RZ, RZ, R2 ;  /* 0x000000ffff047224 */ /* 0x000fc800078e0002 */
[----:B------:R-:W-:Y:S01]  /*0540*/  @!P2 IMAD.MOV R4, RZ, RZ, -R4 ;  /* 0x000000ffff04a224 */ /* 0x000fe200078e0a04 */
[----:B------:R-:W-:-:S05]  /*0550*/  @!P1 LOP3.LUT R4, RZ, R9, RZ, 0x33, !PT ;  /* 0x00000009ff049212 */ /* 0x000fca00078e33ff */
[----:B------:R-:W-:Y:S02]  /*0560*/  IMAD.MOV R2, RZ, RZ, -R4 ;  /* 0x000000ffff027224 */ /* 0x000fe400078e0a04 */
[----:B------:R-:W-:Y:S02]  /*0570*/  IMAD.SHL.U32 R4, R4, 0x80, RZ ;  /* 0x0000008004047824 */ /* 0x000fe400078e00ff */
[----:B------:R-:W-:-:S04]  /*0580*/  IMAD R2, R9, R2, R10 ;  /* 0x0000000209027224 */ /* 0x000fc800078e020a */
[----:B------:R-:W-:-:S04]  /*0590*/  IMAD.IADD R2, R8, 0x1, R2 ;  /* 0x0000000108027824 */ /* 0x000fc800078e0202 */
[----:B------:R-:W-:Y:S01]  /*05a0*/  IMAD R2, R2, 0x80, R3 ;  /* 0x0000008002027824 */ /* 0x000fe200078e0203 */
[----:B------:R-:W-:Y:S01]  /*05b0*/  SGXT.U32 R3, R5, 0x1 ;  /* 0x000000010503781a */ /* 0x000fe20000000000 */
[----:B0-----:R-:W-:Y:S06]  /*05c0*/  @P0 BRA `(.L_x_0) ;  /* 0x0000000000480947 */ /* 0x001fec0003800000 */
[----:B------:R-:W-:Y:S01]  /*05d0*/  IMAD.SHL.U32 R5, R0, 0x20, RZ ;  /* 0x0000002000057824 */ /* 0x000fe200078e00ff */
[----:B------:R-:W-:Y:S02]  /*05e0*/  CS2R R24, SRZ ;  /* 0x0000000000187805 */ /* 0x000fe4000001ff00 */
[----:B------:R-:W-:Y:S02]  /*05f0*/  CS2R R26, SRZ ;  /* 0x00000000001a7805 */ /* 0x000fe4000001ff00 */
[----:B------:R-:W-:Y:S02]  /*0600*/  CS2R R28, SRZ ;  /* 0x00000000001c7805 */ /* 0x000fe4000001ff00 */
[----:B------:R-:W-:Y:S02]  /*0610*/  CS2R R30, SRZ ;  /* 0x00000000001e7805 */ /* 0x000fe4000001ff00 */
[----:B------:R-:W-:Y:S02]  /*0620*/  CS2R R32, SRZ ;  /* 0x0000000000207805 */ /* 0x000fe4000001ff00 */
[----:B------:R-:W-:-:S02]  /*0630*/  CS2R R34, SRZ ;  /* 0x0000000000227805 */ /* 0x000fc4000001ff00 */
        /* <DEDUP_REMOVED lines=9> */
[----:B------:R-:W-:Y:S01]  /*06d0*/  CS2R R54, SRZ ;  /* 0x0000000000367805 */ /* 0x000fe2000001ff00 */
[----:B------:R-:W-:Y:S06]  /*06e0*/  BRA `(.L_x_1) ;  /* 0x0000002400c07947 */ /* 0x000fec0003800000 */
.L_x_0:
[----:B------:R-:W-:Y:S01]  /*06f0*/  IABS R27, R14 ;  /* 0x0000000e001b7213 */ /* 0x000fe20000000000 */
[----:B------:R-:W-:Y:S01]  /*0700*/  ULDC.64 UR16, c[0x0][0x218] ;  /* 0x0000860000107ab9 */ /* 0x000fe20000000a00 */
[----:B------:R-:W-:Y:S01]  /*0710*/  IABS R6, R15 ;  /* 0x0000000f00067213 */ /* 0x000fe20000000000 */
[----:B------:R-:W-:Y:S01]  /*0720*/  ULDC UR5, c[0x0][0x234] ;  /* 0x00008d0000057ab9 */ /* 0x000fe20000000800 */
[----:B------:R-:W0:Y:S01]  /*0730*/  I2F.RP R12, R27 ;  /* 0x0000001b000c7306 */ /* 0x000e220000209400 */
[----:B------:R-:W-:Y:S01]  /*0740*/  SHF.R.U32.HI R7, RZ, 0x5, R0 ;  /* 0x00000005ff077819 */ /* 0x000fe20000011600 */
[----:B------:R-:W-:Y:S01]  /*0750*/  ULDC.64 UR14, c[0x0][0x210] ;  /* 0x00008400000e7ab9 */ /* 0x000fe20000000a00 */
[----:B------:R-:W-:Y:S01]  /*0760*/  ISETP.GE.AND P6, PT, R2, RZ, PT ;  /* 0x000000ff0200720c */ /* 0x000fe20003fc6270 */
[----:B------:R-:W-:Y:S01]  /*0770*/  ULDC UR6, c[0x0][0x23c] ;  /* 0x00008f0000067ab9 */ /* 0x000fe20000000800 */
[----:B------:R-:W-:Y:S02]  /*0780*/  SGXT.U32 R7, R7, 0x2 ;  /* 0x000000020707781a */ /* 0x000fe40000000000 */
[----:B------:R-:W-:-:S02]  /*0790*/  CS2R R42, SRZ ;  /* 0x00000000002a7805 */ /* 0x000fc4000001ff00 */
[----:B------:R-:W-:Y:S01]  /*07a0*/  ISETP.NE.AND P1, PT, R14, RZ, PT ;  /* 0x000000ff0e00720c */ /* 0x000fe20003f25270 */
[----:B------:R-:W1:Y:S01]  /*07b0*/  I2F.RP R5, R6 ;  /* 0x0000000600057306 */ /* 0x000e620000209400 */
[----:B------:R-:W-:Y:S01]  /*07c0*/  LOP3.LUT R7, R4, UR4, R7, 0xfe, !PT ;  /* 0x0000000404077c12 */ /* 0x000fe2000f8efe07 */
[----:B------:R-:W-:Y:S01]  /*07d0*/  ULDC UR4, c[0x0][0x240] ;  /* 0x0000900000047ab9 */ /* 0x000fe20000000800 */
[----:B------:R-:W-:Y:S02]  /*07e0*/  SHF.R.S32.HI R41, RZ, 0x2, R0 ;  /* 0x00000002ff297819 */ /* 0x000fe40000011400 */
[----:B------:R-:W-:Y:S02]  /*07f0*/  CS2R R44, SRZ ;  /* 0x00000000002c7805 */ /* 0x000fe4000001ff00 */
[----:B------:R-:W-:Y:S02]  /*0800*/  LOP3.LUT R18, R7, 0x38, RZ, 0xfc, !PT ;  /* 0x0000003807127812 */ /* 0x000fe400078efcff */
[----:B------:R-:W-:-:S02]  /*0810*/  CS2R R46, SRZ ;  /* 0x00000000002e7805 */ /* 0x000fc4000001ff00 */
[C---:B------:R-:W-:Y:S01]  /*0820*/  LOP3.LUT R22, R7.reuse, 0x2c, RZ, 0xfc, !PT ;  /* 0x0000002c07167812 */ /* 0x040fe200078efcff */
[----:B0-----:R-:W0:Y:S01]  /*0830*/  MUFU.RCP R12, R12 ;  /* 0x0000000c000c7308 */ /* 0x001e220000001000 */
[----:B------:R-:W-:Y:S02]  /*0840*/  IABS R17, R18 ;  /* 0x0000001200117213 */ /* 0x000fe40000000000 */
[----:B------:R-:W-:Y:S02]  /*0850*/  CS2R R48, SRZ ;  /* 0x0000000000307805 */ /* 0x000fe4000001ff00 */
[----:B------:R-:W-:Y:S02]  /*0860*/  LOP3.LUT R26, R7, 0x24, RZ, 0xfc, !PT ;  /* 0x00000024071a7812 */ /* 0x000fe400078efcff */
[----:B------:R-:W-:Y:S02]  /*0870*/  CS2R R50, SRZ ;  /* 0x0000000000327805 */ /* 0x000fe4000001ff00 */
[----:B------:R-:W-:-:S02]  /*0880*/  IABS R21, R22 ;  /* 0x0000001600157213 */ /* 0x000fc40000000000 */
[----:B------:R-:W-:Y:S02]  /*0890*/  CS2R R52, SRZ ;  /* 0x0000000000347805 */ /* 0x000fe4000001ff00 */
[----:B------:R-:W-:Y:S01]  /*08a0*/  IABS R25, R26 ;  /* 0x0000001a00197213 */ /* 0x000fe20000000000 */
[----:B-1----:R-:W1:Y:S01]  /*08b0*/  MUFU.RCP R5, R5 ;  /* 0x0000000500057308 */ /* 0x002e620000001000 */
[----:B------:R-:W-:Y:S02]  /*08c0*/  ISETP.GE.AND P4, PT, R18, RZ, PT ;  /* 0x000000ff1200720c */ /* 0x000fe40003f86270 */
[----:B------:R-:W-:Y:S02]  /*08d0*/  CS2R R54, SRZ ;  /* 0x0000000000367805 */ /* 0x000fe4000001ff00 */
[C---:B------:R-:W-:Y:S01]  /*08e0*/  LOP3.LUT R24, R7.reuse, 0x28, RZ, 0xfc, !PT ;  /* 0x0000002807187812 */ /* 0x040fe200078efcff */
[----:B------:R-:W-:Y:S01]  /*08f0*/  USHF.L.U32 UR11, UR6, 0x5, URZ ;  /* 0x00000005060b7899 */ /* 0x000fe2000800063f */
[----:B------:R-:W-:-:S02]  /*0900*/  LOP3.LUT R28, R7, 0x1c, RZ, 0xfc, !PT ;  /* 0x0000001c071c7812 */ /* 0x000fc400078efcff */
[----:B------:R-:W-:Y:S01]  /*0910*/  IABS R23, R24 ;  /* 0x0000001800177213 */ /* 0x000fe20000000000 */
[----:B0-----:R-:W-:Y:S01]  /*0920*/  VIADD R10, R12, 0xffffffe ;  /* 0x0ffffffe0c0a7836 */ /* 0x001fe20000000000 */
[C---:B------:R-:W-:Y:S02]  /*0930*/  LOP3.LUT R12, R7.reuse, 0x3c, RZ, 0xfc, !PT ;  /* 0x0000003c070c7812 */ /* 0x040fe400078efcff */
[C---:B------:R-:W-:Y:S01]  /*0940*/  LOP3.LUT R30, R7.reuse, 0x18, RZ, 0xfc, !PT ;  /* 0x00000018071e7812 */ /* 0x040fe200078efcff */
[----:B------:R0:W2:Y:S01]  /*0950*/  F2I.FTZ.U32.TRUNC.NTZ R11, R10 ;  /* 0x0000000a000b7305 */ /* 0x0000a2000021f000 */
[----:B------:R-:W-:Y:S02]  /*0960*/  ISETP.GE.AND P2, PT, R12, RZ, PT ;  /* 0x000000ff0c00720c */ /* 0x000fe40003f46270 */
[----:B------:R-:W-:Y:S01]  /*0970*/  LOP3.LUT R32, R7, 0x14, RZ, 0xfc, !PT ;  /* 0x0000001407207812 */ /* 0x000fe200078efcff */
[----:B-1----:R-:W-:Y:S01]  /*0980*/  VIADD R8, R5, 0xffffffe ;  /* 0x0ffffffe05087836 */ /* 0x002fe20000000000 */
[----:B------:R-:W-:-:S02]  /*0990*/  LOP3.LUT R34, R7, 0x10, RZ, 0xfc, !PT ;  /* 0x0000001007227812 */ /* 0x000fc400078efcff */
[----:B------:R-:W-:Y:S01]  /*09a0*/  IABS R29, R32 ;  /* 0x00000020001d7213 */ /* 0x000fe20000000000 */
[----:B------:R1:W3:Y:S01]  /*09b0*/  F2I.FTZ.U32.TRUNC.NTZ R9, R8 ;  /* 0x0000000800097305 */ /* 0x0002e2000021f000 */
[----:B0-----:R-:W-:Y:S01]  /*09c0*/  IMAD.MOV.U32 R10, RZ, RZ, RZ ;  /* 0x000000ffff0a7224 */ /* 0x001fe200078e00ff */
[C---:B------:R-:W-:Y:S02]  /*09d0*/  LOP3.LUT R36, R7.reuse, 0xc, RZ, 0xfc, !PT ;  /* 0x0000000c07247812 */ /* 0x040fe400078efcff */
[C---:B------:R-:W-:Y:S02]  /*09e0*/  LOP3.LUT R38, R7.reuse, 0x8, RZ, 0xfc, !PT ;  /* 0x0000000807267812 */ /* 0x040fe400078efcff */
[----:B------:R-:W-:Y:S01]  /*09f0*/  IABS R31, R34 ;  /* 0x00000022001f7213 */ /* 0x000fe20000000000 */
[----:B--2---:R-:W-:Y:S01]  /*0a00*/  IMAD.MOV R16, RZ, RZ, -R11 ;  /* 0x000000ffff107224 */ /* 0x004fe200078e0a0b */
[----:B------:R-:W-:Y:S01]  /*0a10*/  LOP3.LUT R40, R7, 0x4, RZ, 0xfc, !PT ;  /* 0x0000000407287812 */ /* 0x000fe200078efcff */
[----:B-1----:R-:W-:Y:S01]  /*0a20*/  IMAD.MOV.U32 R8, RZ, RZ, RZ ;  /* 0x000000ffff087224 */ /* 0x002fe200078e00ff */
[----:B------:R-:W-:Y:S01]  /*0a30*/  IABS R39, R7 ;  /* 0x0000000700277213 */ /* 0x000fe20000000000 */
[----:B------:R-:W-:Y:S01]  /*0a40*/  IMAD R5, R16, R27, RZ ;  /* 0x0000001b10057224 */ /* 0x000fe200078e02ff */
[----:B------:R-:W-:-:S02]  /*0a50*/  IABS R16, R2 ;  /* 0x0000000200107213 */ /* 0x000fc40000000000 */
[----:B------:R-:W-:Y:S01]  /*0a60*/  IABS R33, R36 ;  /* 0x0000002400217213 */ /* 0x000fe20000000000 */
[----:B------:R-:W-:Y:S01]  /*0a70*/  IMAD.HI.U32 R10, R11, R5, R10 ;  /* 0x000000050b0a7227 */ /* 0x000fe200078e000a */
[----:B------:R-:W-:Y:S02]  /*0a80*/  IABS R35, R38 ;  /* 0x0000002600237213 */ /* 0x000fe40000000000 */
[----:B------:R-:W-:Y:S01]  /*0a90*/  IABS R37, R40 ;  /* 0x0000002800257213 */ /* 0x000fe20000000000 */
[----:B---3--:R-:W-:Y:S01]  /*0aa0*/  IMAD.MOV R13, RZ, RZ, -R9 ;  /* 0x000000ffff0d7224 */ /* 0x008fe200078e0a09 */
[----:B------:R-:W-:Y:S01]  /*0ab0*/  SGXT R41, R41, 0x1 ;  /* 0x000000012929781a */ /* 0x000fe20000000200 */
[----:B------:R-:W-:Y:S01]  /*0ac0*/  IMAD.HI.U32 R11, R10, R16, RZ ;  /* 0x000000100a0b7227 */ /* 0x000fe200078e00ff */
[C---:B------:R-:W-:Y:S02]  /*0ad0*/  LOP3.LUT R61, R0.reuse, 0x1f, RZ, 0xc0, !PT ;  /* 0x0000001f003d7812 */ /* 0x040fe400078ec0ff */
[C---:B------:R-:W-:Y:S01]  /*0ae0*/  LEA.HI R58, R0.reuse, 0x1e, RZ, 0x1a ;  /* 0x0000001e003a7811 */ /* 0x040fe200078fd0ff */
[----:B------:R-:W-:Y:S01]  /*0af0*/  IMAD.MOV R11, RZ, RZ, -R11 ;  /* 0x000000ffff0b7224 */ /* 0x000fe200078e0a0b */
[----:B------:R-:W-:Y:S01]  /*0b00*/  LEA.HI R57, R0, 0xe, RZ, 0x1a ;  /* 0x0000000e00397811 */ /* 0x000fe200078fd0ff */
[----:B------:R-:W-:Y:S01]  /*0b10*/  IMAD R5, R13, R6, RZ ;  /* 0x000000060d057224 */ /* 0x000fe200078e02ff */
[----:B------:R-:W-:Y:S01]  /*0b20*/  IABS R13, R12 ;  /* 0x0000000c000d7213 */ /* 0x000fe20000000000 */
[----:B------:R-:W-:Y:S01]  /*0b30*/  IMAD R16, R27, R11, R16 ;  /* 0x0000000b1b107224 */ /* 0x000fe200078e0210 */
[----:B------:R-:W-:Y:S01]  /*0b40*/  LOP3.LUT R11, R7, 0x30, RZ, 0xfc, !PT ;  /* 0x00000030070b7812 */ /* 0x000fe200078efcff */
[----:B------:R-:W-:Y:S01]  /*0b50*/  IMAD.HI.U32 R8, R9, R5, R8 ;  /* 0x0000000509087227 */ /* 0x000fe200078e0008 */
[----:B------:R-:W-:-:S02]  /*0b60*/  SHF.R.S32.HI R5, RZ, 0x1f, R62 ;  /* 0x0000001fff057819 */ /* 0x000fc4000001143e */
[----:B------:R-:W-:Y:S01]  /*0b70*/  ISETP.GT.U32.AND P0, PT, R27, R16, PT ;  /* 0x000000101b00720c */ /* 0x000fe20003f04070 */
[----:B------:R-:W-:Y:S01]  /*0b80*/  IMAD R61, R61, UR6, RZ ;  /* 0x000000063d3d7c24 */ /* 0x000fe2000f8e02ff */
[----:B------:R-:W-:Y:S01]  /*0b90*/  LEA.HI R62, R5, R62, RZ, 0x5 ;  /* 0x0000003e053e7211 */ /* 0x000fe200078f28ff */
[C---:B------:R-:W-:Y:S01]  /*0ba0*/  IMAD.HI.U32 R9, R8.reuse, R13, RZ ;  /* 0x0000000d08097227 */ /* 0x040fe200078e00ff */
[----:B------:R-:W-:Y:S02]  /*0bb0*/  IABS R19, R11 ;  /* 0x0000000b00137213 */ /* 0x000fe40000000000 */
[----:B------:R-:W-:Y:S01]  /*0bc0*/  ISETP.GE.AND P3, PT, R11, RZ, PT ;  /* 0x000000ff0b00720c */ /* 0x000fe20003f66270 */
[----:B------:R-:W-:Y:S01]  /*0bd0*/  IMAD.HI.U32 R10, R8, R17, RZ ;  /* 0x00000011080a7227 */ /* 0x000fe200078e00ff */
[----:B------:R-:W-:Y:S02]  /*0be0*/  LOP3.LUT R56, R3, 0x1c, RZ, 0xfc, !PT ;  /* 0x0000001c03387812 */ /* 0x000fe400078efcff */
[----:B------:R-:W-:Y:S01]  /*0bf0*/  LOP3.LUT R60, R0, 0x7f, RZ, 0xc0, !PT ;  /* 0x0000007f003c7812 */ /* 0x000fe200078ec0ff */
[----:B------:R-:W-:Y:S01]  /*0c00*/  IMAD.MOV R9, RZ, RZ, -R9 ;  /* 0x000000ffff097224 */ /* 0x000fe200078e0a09 */
[----:B------:R-:W-:Y:S01]  /*0c10*/  SHF.R.S32.HI R62, RZ, 0x5, R62 ;  /* 0x00000005ff3e7819 */ /* 0x000fe2000001143e */
[----:B------:R-:W-:Y:S01]  /*0c20*/  IMAD.MOV R10, RZ, RZ, -R10 ;  /* 0x000000ffff0a7224 */ /* 0x000fe200078e0a0a */
[----:B------:R-:W-:Y:S01]  /*0c30*/  LOP3.LUT R59, R60, 0x10, RZ, 0x3c, !PT ;  /* 0x000000103c3b7812 */ /* 0x000fe200078e3cff */
[----:B------:R-:W-:-:S02]  /*0c40*/  IMAD R5, R6, R9, R13 ;  /* 0x0000000906057224 */ /* 0x000fc400078e020d */
[----:B------:R-:W-:Y:S01]  /*0c50*/  IMAD R9, R6, R10, R17 ;  /* 0x0000000a06097224 */ /* 0x000fe200078e0211 */
[----:B------:R-:W-:Y:S01]  /*0c60*/  LOP3.LUT R10, R7, 0x34, RZ, 0xfc, !PT ;  /* 0x00000034070a7812 */ /* 0x000fe200078efcff */
[----:B------:R-:W-:Y:S02]  /*0c70*/  @!P0 IMAD.IADD R16, R16, 0x1, -R27 ;  /* 0x0000000110108824 */ /* 0x000fe400078e0a1b */
[C---:B------:R-:W-:Y:S01]  /*0c80*/  IMAD.HI.U32 R11, R8.reuse, R19, RZ ;  /* 0x00000013080b7227 */ /* 0x040fe200078e00ff */
[----:B------:R-:W-:Y:S02]  /*0c90*/  IABS R17, R10 ;  /* 0x0000000a00117213 */ /* 0x000fe40000000000 */
[----:B------:R-:W-:Y:S01]  /*0ca0*/  ISETP.GT.U32.AND P0, PT, R27, R16, PT ;  /* 0x000000101b00720c */ /* 0x000fe20003f04070 */
[----:B------:R-:W-:Y:S01]  /*0cb0*/  IMAD.HI.U32 R12, R8, R21, RZ ;  /* 0x00000015080c7227 */ /* 0x000fe200078e00ff */
[----:B------:R-:W-:-:S03]  /*0cc0*/  ISETP.GE.AND P5, PT, R10, RZ, PT ;  /* 0x000000ff0a00720c */ /* 0x000fc60003fa6270 */
[----:B------:R-:W-:-:S04]  /*0cd0*/  IMAD.HI.U32 R10, R8, R17, RZ ;  /* 0x00000011080a7227 */ /* 0x000fc800078e00ff */
[----:B------:R-:W-:Y:S02]  /*0ce0*/  IMAD.MOV R18, RZ, RZ, -R10 ;  /* 0x000000ffff127224 */ /* 0x000fe400078e0a0a */
[----:B------:R-:W-:-:S04]  /*0cf0*/  IMAD.HI.U32 R13, R8, R25, RZ ;  /* 0x00000019080d7227 */ /* 0x000fc800078e00ff */
[----:B------:R-:W-:Y:S02]  /*0d00*/  IMAD.MOV R20, RZ, RZ, -R11 ;  /* 0x000000ffff147224 */ /* 0x000fe400078e0a0b */
[----:B------:R-:W-:Y:S02]  /*0d10*/  IMAD.MOV R12, RZ, RZ, -R12 ;  /* 0x000000ffff0c7224 */ /* 0x000fe400078e0a0c */
[----:B------:R-:W-:Y:S02]  /*0d20*/  IMAD R11, R6, R18, R17 ;  /* 0x00000012060b7224 */ /* 0x000fe400078e0211 */
[----:B------:R-:W-:Y:S01]  /*0d30*/  @!P0 IMAD.IADD R16, R16, 0x1, -R27 ;  /* 0x0000000110108824 */ /* 0x000fe200078e0a1b */
[C---:B------:R-:W-:Y:S01]  /*0d40*/  ISETP.GT.U32.AND P0, PT, R6.reuse, R5, PT ;  /* 0x000000050600720c */ /* 0x040fe20003f04070 */
[----:B------:R-:W-:Y:S01]  /*0d50*/  IMAD.MOV R18, RZ, RZ, -R13 ;  /* 0x000000ffff127224 */ /* 0x000fe200078e0a0d */
[----:B------:R-:W-:Y:S01]  /*0d60*/  IABS R27, R30 ;  /* 0x0000001e001b7213 */ /* 0x000fe20000000000 */
[----:B------:R-:W-:-:S02]  /*0d70*/  IMAD R17, R6, R12, R21 ;  /* 0x0000000c06117224 */ /* 0x000fc400078e0215 */
[----:B------:R-:W-:Y:S01]  /*0d80*/  IMAD R21, R6, R18, R25 ;  /* 0x0000001206157224 */ /* 0x000fe200078e0219 */
[----:B------:R-:W-:Y:S01]  /*0d90*/  IABS R25, R28 ;  /* 0x0000001c00197213 */ /* 0x000fe20000000000 */
[----:B------:R-:W-:Y:S02]  /*0da0*/  IMAD.MOV.U32 R18, RZ, RZ, R16 ;  /* 0x000000ffff127224 */ /* 0x000fe400078e0010 */
[----:B------:R-:W-:-:S04]  /*0db0*/  IMAD.HI.U32 R10, R8, R23, RZ ;  /* 0x00000017080a7227 */ /* 0x000fc800078e00ff */
[----:B------:R-:W-:Y:S01]  /*0dc0*/  @!P6 IMAD.MOV R18, RZ, RZ, -R18 ;  /* 0x000000ffff12e224 */ /* 0x000fe200078e0a12 */
[C---:B------:R-:W-:Y:S01]  /*0dd0*/  ISETP.GT.U32.AND P6, PT, R6.reuse, R9, PT ;  /* 0x000000090600720c */ /* 0x040fe20003fc4070 */
[----:B------:R-:W-:Y:S01]  /*0de0*/  @!P0 IMAD.IADD R5, R5, 0x1, -R6 ;  /* 0x0000000105058824 */ /* 0x000fe200078e0a06 */
[----:B------:R-:W-:Y:S01]  /*0df0*/  @!P1 LOP3.LUT R18, RZ, R14, RZ, 0x33, !PT ;  /* 0x0000000eff129212 */ /* 0x000fe200078e33ff */
[----:B------:R-:W-:Y:S01]  /*0e00*/  IMAD.MOV R10, RZ, RZ, -R10 ;  /* 0x000000ffff0a7224 */ /* 0x000fe200078e0a0a */
[C---:B------:R-:W-:Y:S01]  /*0e10*/  ISETP.GT.U32.AND P0, PT, R6.reuse, R11, PT ;  /* 0x0000000b0600720c */ /* 0x040fe20003f04070 */
[C---:B------:R-:W-:Y:S01]  /*0e20*/  IMAD R13, R6.reuse, R20, R19 ;  /* 0x00000014060d7224 */ /* 0x040fe200078e0213 */
[C---:B------:R-:W-:Y:S01]  /*0e30*/  ISETP.GT.U32.AND P1, PT, R6.reuse, R5, PT ;  /* 0x000000050600720c */ /* 0x040fe20003f24070 */
[----:B------:R-:W-:Y:S01]  /*0e40*/  IMAD R19, R6, R10, R23 ;  /* 0x0000000a06137224 */ /* 0x000fe200078e0217 */
[----:B------:R-:W-:Y:S01]  /*0e50*/  LOP3.LUT R20, R7, 0x20, RZ, 0xfc, !PT ;  /* 0x0000002007147812 */ /* 0x000fe200078efcff */
[----:B------:R-:W-:-:S03]  /*0e60*/  IMAD.HI.U32 R12, R8, R25, RZ ;  /* 0x00000019080c7227 */ /* 0x000fc600078e00ff */
[----:B------:R-:W-:Y:S01]  /*0e70*/  IABS R23, R20 ;  /* 0x0000001400177213 */ /* 0x000fe20000000000 */
[----:B------:R-:W-:Y:S02]  /*0e80*/  @!P6 IMAD.IADD R9, R9, 0x1, -R6 ;  /* 0x000000010909e824 */ /* 0x000fe400078e0a06 */
[----:B------:R-:W-:Y:S02]  /*0e90*/  IMAD.MOV R12, RZ, RZ, -R12 ;  /* 0x000000ffff0c7224 */ /* 0x000fe400078e0a0c */
[--C-:B------:R-:W-:Y:S01]  /*0ea0*/  @!P0 IMAD.IADD R11, R11, 0x1, -R6.reuse ;  /* 0x000000010b0b8824 */ /* 0x100fe200078e0a06 */
[C---:B------:R-:W-:Y:S01]  /*0eb0*/  ISETP.GT.U32.AND P6, PT, R6.reuse, R9, PT ;  /* 0x000000090600720c */ /* 0x040fe20003fc4070 */
[----:B------:R-:W-:Y:S01]  /*0ec0*/  @!P1 IMAD.IADD R5, R5, 0x1, -R6 ;  /* 0x0000000105059824 */ /* 0x000fe200078e0a06 */
[C---:B------:R-:W-:Y:S01]  /*0ed0*/  ISETP.GT.U32.AND P1, PT, R6.reuse, R13, PT ;  /* 0x0000000d0600720c */ /* 0x040fe20003f24070 */
[C---:B------:R-:W-:Y:S01]  /*0ee0*/  IMAD R25, R6.reuse, R12, R25 ;  /* 0x0000000c06197224 */ /* 0x040fe200078e0219 */
[----:B------:R-:W-:Y:S01]  /*0ef0*/  ISETP.GT.U32.AND P0, PT, R6, R19, PT ;  /* 0x000000130600720c */ /* 0x000fe20003f04070 */
[----:B------:R-:W-:-:S04]  /*0f00*/  IMAD.HI.U32 R10, R8, R23, RZ ;  /* 0x00000017080a7227 */ /* 0x000fc800078e00ff */
[----:B------:R-:W-:-:S04]  /*0f10*/  IMAD.HI.U32 R14, R8, R27, RZ ;  /* 0x0000001b080e7227 */ /* 0x000fc800078e00ff */
[--C-:B------:R-:W-:Y:S01]  /*0f20*/  @!P6 IMAD.IADD R9, R9, 0x1, -R6.reuse ;  /* 0x000000010909e824 */ /* 0x100fe200078e0a06 */
[C---:B------:R-:W-:Y:S01]  /*0f30*/  ISETP.GT.U32.AND P6, PT, R6.reuse, R17, PT ;  /* 0x000000110600720c */ /* 0x040fe20003fc4070 */
[--C-:B------:R-:W-:Y:S01]  /*0f40*/  @!P1 IMAD.IADD R13, R13, 0x1, -R6.reuse ;  /* 0x000000010d0d9824 */ /* 0x100fe200078e0a06 */
[C---:B------:R-:W-:Y:S01]  /*0f50*/  ISETP.GT.U32.AND P1, PT, R6.reuse, R21, PT ;  /* 0x000000150600720c */ /* 0x040fe20003f24070 */
[----:B------:R-:W-:Y:S01]  /*0f60*/  @!P0 IMAD.IADD R19, R19, 0x1, -R6 ;  /* 0x0000000113138824 */ /* 0x000fe200078e0a06 */
[C---:B------:R-:W-:Y:S01]  /*0f70*/  ISETP.GT.U32.AND P0, PT, R6.reuse, R25, PT ;  /* 0x000000190600720c */ /* 0x040fe20003f04070 */
[----:B------:R-:W-:Y:S02]  /*0f80*/  IMAD.MOV R10, RZ, RZ, -R10 ;  /* 0x000000ffff0a7224 */ /* 0x000fe400078e0a0a */
[----:B------:R-:W-:Y:S02]  /*0f90*/  IMAD.MOV R14, RZ, RZ, -R14 ;  /* 0x000000ffff0e7224 */ /* 0x000fe400078e0a0e */
[----:B------:R-:W-:-:S02]  /*0fa0*/  IMAD R23, R6, R10, R23 ;  /* 0x0000000a06177224 */ /* 0x000fc400078e0217 */
[C---:B------:R-:W-:Y:S02]  /*0fb0*/  IMAD R27, R6.reuse, R14, R27 ;  /* 0x0000000e061b7224 */ /* 0x040fe400078e021b */
[--C-:B------:R-:W-:Y:S01]  /*0fc0*/  @!P6 IMAD.IADD R17, R17, 0x1, -R6.reuse ;  /* 0x000000011111e824 */ /* 0x100fe200078e0a06 */
[C---:B------:R-:W-:Y:S01]  /*0fd0*/  ISETP.GT.U32.AND P6, PT, R6.reuse, R23, PT ;  /* 0x000000170600720c */ /* 0x040fe20003fc4070 */
[--C-:B------:R-:W-:Y:S01]  /*0fe0*/  @!P1 IMAD.IADD R21, R21, 0x1, -R6.reuse ;  /* 0x0000000115159824 */ /* 0x100fe200078e0a06 */
[C---:B------:R-:W-:Y:S01]  /*0ff0*/  ISETP.GT.U32.AND P1, PT, R6.reuse, R27, PT ;  /* 0x0000001b0600720c */ /* 0x040fe20003f24070 */
[----:B------:R-:W-:Y:S01]  /*1000*/  @!P0 IMAD.IADD R25, R25, 0x1, -R6 ;  /* 0x0000000119198824 */ /* 0x000fe200078e0a06 */
[----:B------:R-:W-:Y:S01]  /*1010*/  ISETP.GT.U32.AND P0, PT, R6, R13, PT ;  /* 0x0000000d0600720c */ /* 0x000fe20003f04070 */
[----:B------:R-:W-:-:S04]  /*1020*/  IMAD.HI.U32 R16, R8, R29, RZ ;  /* 0x0000001d08107227 */ /* 0x000fc800078e00ff */
[----:B------:R-:W-:Y:S02]  /*1030*/  IMAD.MOV R16, RZ, RZ, -R16 ;  /* 0x000000ffff107224 */ /* 0x000fe400078e0a10 */
[----:B------:R-:W-:-:S04]  /*1040*/  IMAD.HI.U32 R10, R8, R31, RZ ;  /* 0x0000001f080a7227 */ /* 0x000fc800078e00ff */
[----:B------:R-:W-:Y:S02]  /*1050*/  IMAD R29, R6, R16, R29 ;  /* 0x00000010061d7224 */ /* 0x000fe400078e021d */
[----:B------:R-:W-:-:S04]  /*1060*/  IMAD.HI.U32 R12, R8, R33, RZ ;  /* 0x00000021080c7227 */ /* 0x000fc800078e00ff */
[----:B------:R-:W-:-:S04]  /*1070*/  IMAD.HI.U32 R14, R8, R35, RZ ;  /* 0x00000023080e7227 */ /* 0x000fc800078e00ff */
[----:B------:R-:W-:-:S04]  /*1080*/  IMAD.HI.U32 R16, R8, R39, RZ ;  /* 0x0000002708107227 */ /* 0x000fc800078e00ff */
[----:B------:R-:W-:Y:S02]  /*1090*/  IMAD.MOV R10, RZ, RZ, -R10 ;  /* 0x000000ffff0a7224 */ /* 0x000fe400078e0a0a */
[----:B------:R-:W-:Y:S01]  /*10a0*/  @!P6 IMAD.IADD R23, R23, 0x1, -R6 ;  /* 0x000000011717e824 */ /* 0x000fe200078e0a06 */
[----:B------:R-:W-:Y:S01]  /*10b0*/  ISETP.GT.U32.AND P6, PT, R6, R11, PT ;  /* 0x0000000b0600720c */ /* 0x000fe20003fc4070 */
[----:B------:R-:W-:-:S04]  /*10c0*/  IMAD.HI.U32 R8, R8, R37, RZ ;  /* 0x0000002508087227 */ /* 0x000fc800078e00ff */
[C---:B------:R-:W-:Y:S02]  /*10d0*/  IMAD R31, R6.reuse, R10, R31 ;  /* 0x0000000a061f7224 */ /* 0x040fe400078e021f */
[--C-:B------:R-:W-:Y:S01]  /*10e0*/  @!P1 IMAD.IADD R27, R27, 0x1, -R6.reuse ;  /* 0x000000011b1b9824 */ /* 0x100fe200078e0a06 */
[C---:B------:R-:W-:Y:S01]  /*10f0*/  ISETP.GT.U32.AND P1, PT, R6.reuse, R17, PT ;  /* 0x000000110600720c */ /* 0x040fe20003f24070 */
[----:B------:R-:W-:Y:S01]  /*1100*/  @!P0 IMAD.IADD R13, R13, 0x1, -R6 ;  /* 0x000000010d0d8824 */ /* 0x000fe200078e0a06 */
[----:B------:R-:W-:Y:S01]  /*1110*/  ISETP.GT.U32.AND P0, PT, R6, R19, PT ;  /* 0x000000130600720c */ /* 0x000fe20003f04070 */
[----:B------:R-:W-:Y:S02]  /*1120*/  IMAD.MOV R10, RZ, RZ, -R8 ;  /* 0x000000ffff0a7224 */ /* 0x000fe400078e0a08 */
[----:B------:R-:W-:Y:S02]  /*1130*/  IMAD.MOV.U32 R8, RZ, RZ, R5 ;  /* 0x000000ffff087224 */ /* 0x000fe400078e0005 */
[----:B------:R-:W-:-:S02]  /*1140*/  IMAD.MOV R12, RZ, RZ, -R12 ;  /* 0x000000ffff0c7224 */ /* 0x000fc400078e0a0c */
[----:B------:R-:W-:Y:S01]  /*1150*/  @!P2 IMAD.MOV R8, RZ, RZ, -R8 ;  /* 0x000000ffff08a224 */ /* 0x000fe200078e0a08 */
[C---:B------:R-:W-:Y:S01]  /*1160*/  ISETP.GT.U32.AND P2, PT, R6.reuse, R21, PT ;  /* 0x000000150600720c */ /* 0x040fe20003f44070 */
[C---:B------:R-:W-:Y:S01]  /*1170*/  IMAD R33, R6.reuse, R12, R33 ;  /* 0x0000000c06217224 */ /* 0x040fe200078e0221 */
[----:B------:R-:W-:Y:S01]  /*1180*/  LOP3.LUT R12, R3, 0x2, RZ, 0xfc, !PT ;  /* 0x00000002030c7812 */ /* 0x000fe200078efcff */
[----:B------:R-:W-:Y:S01]  /*1190*/  @!P6 IMAD.IADD R11, R11, 0x1, -R6 ;  /* 0x000000010b0be824 */ /* 0x000fe200078e0a06 */
[C---:B------:R-:W-:Y:S01]  /*11a0*/  ISETP.GT.U32.AND P6, PT, R6.reuse, R25, PT ;  /* 0x000000190600720c */ /* 0x040fe20003fc4070 */
[----:B------:R-:W-:Y:S02]  /*11b0*/  IMAD.MOV R16, RZ, RZ, -R16 ;  /* 0x000000ffff107224 */ /* 0x000fe400078e0a10 */
[----:B------:R-:W-:Y:S01]  /*11c0*/  @!P4 IMAD.MOV R9, RZ, RZ, -R9 ;  /* 0x000000ffff09c224 */ /* 0x000fe200078e0a09 */
[C---:B------:R-:W-:Y:S01]  /*11d0*/  ISETP.GT.U32.AND P4, PT, R6.reuse, R23, PT ;  /* 0x000000170600720c */ /* 0x040fe20003f84070 */
[----:B------:R-:W-:Y:S01]  /*11e0*/  @!P5 IMAD.MOV R11, RZ, RZ, -R11 ;  /* 0x000000ffff0bd224 */ /* 0x000fe200078e0a0b */
[C---:B------:R-:W-:Y:S01]  /*11f0*/  ISETP.GT.U32.AND P5, PT, R6.reuse, R27, PT ;  /* 0x0000001b0600720c */ /* 0x040fe20003fa4070 */
[----:B------:R-:W-:Y:S01]  /*1200*/  @!P3 IMAD.MOV R13, RZ, RZ, -R13 ;  /* 0x000000ffff0db224 */ /* 0x000fe200078e0a0d */
[C---:B------:R-:W-:Y:S01]  /*1210*/  ISETP.GT.U32.AND P3, PT, R6.reuse, R29, PT ;  /* 0x0000001d0600720c */ /* 0x040fe20003f64070 */
[--C-:B------:R-:W-:Y:S01]  /*1220*/  @!P1 IMAD.IADD R17, R17, 0x1, -R6.reuse ;  /* 0x0000000111119824 */ /* 0x100fe200078e0a06 */
[C---:B------:R-:W-:Y:S01]  /*1230*/  ISETP.GT.U32.AND P1, PT, R6.reuse, R31, PT ;  /* 0x0000001f0600720c */ /* 0x040fe20003f24070 */
[----:B------:R-:W-:Y:S01]  /*1240*/  @!P0 IMAD.IADD R19, R19, 0x1, -R6 ;  /* 0x0000000113138824 */ /* 0x000fe200078e0a06 */
[----:B------:R-:W-:Y:S01]  /*1250*/  ISETP.GT.U32.AND P0, PT, R6, R33, PT ;  /* 0x000000210600720c */ /* 0x000fe20003f04070 */
[----:B------:R-:W-:-:S02]  /*1260*/  IMAD.MOV R14, RZ, RZ, -R14 ;  /* 0x000000ffff0e7224 */ /* 0x000fc400078e0a0e */
[C---:B------:R-:W-:Y:S01]  /*1270*/  IMAD R39, R6.reuse, R16, R39 ;  /* 0x0000001006277224 */ /* 0x040fe200078e0227 */
[C---:B------:R-:W-:Y:S01]  /*1280*/  LOP3.LUT R16, R3.reuse, 0xa, RZ, 0xfc, !PT ;  /* 0x0000000a03107812 */ /* 0x040fe200078efcff */
[C---:B------:R-:W-:Y:S01]  /*1290*/  IMAD R35, R6.reuse, R14, R35 ;  /* 0x0000000e06237224 */ /* 0x040fe200078e0223 */
[----:B------:R-:W-:Y:S01]  /*12a0*/  LOP3.LUT R14, R3, 0x6, RZ, 0xfc, !PT ;  /* 0x00000006030e7812 */ /* 0x000fe200078efcff */
[--C-:B------:R-:W-:Y:S01]  /*12b0*/  @!P2 IMAD.IADD R21, R21, 0x1, -R6.reuse ;  /* 0x000000011515a824 */ /* 0x100fe200078e0a06 */
[C---:B------:R-:W-:Y:S01]  /*12c0*/  ISETP.GT.U32.AND P2, PT, R6.reuse, R39, PT ;  /* 0x000000270600720c */ /* 0x040fe20003f44070 */
[C---:B------:R-:W-:Y:S02]  /*12d0*/  IMAD R37, R6.reuse, R10, R37 ;  /* 0x0000000a06257224 */ /* 0x040fe400078e0225 */
[--C-:B------:R-:W-:Y:S01]  /*12e0*/  @!P6 IMAD.IADD R25, R25, 0x1, -R6.reuse ;  /* 0x000000011919e824 */ /* 0x100fe200078e0a06 */
[----:B------:R-:W-:Y:S01]  /*12f0*/  ISETP.GT.U32.AND P6, PT, R6, R35, PT ;  /* 0x000000230600720c */ /* 0x000fe20003fc4070 */
[--C-:B------:R-:W-:Y:S01]  /*1300*/  @!P4 IMAD.IADD R23, R23, 0x1, -R6.reuse ;  /* 0x000000011717c824 */ /* 0x100fe200078e0a06 */
[----:B------:R-:W-:Y:S01]  /*1310*/  ISETP.GE.AND P4, PT, R22, RZ, PT ;  /* 0x000000ff1600720c */ /* 0x000fe20003f86270 */
[--C-:B------:R-:W-:Y:S01]  /*1320*/  @!P5 IMAD.IADD R27, R27, 0x1, -R6.reuse ;  /* 0x000000011b1bd824 */ /* 0x100fe200078e0a06 */
[----:B------:R-:W-:Y:S01]  /*1330*/  ISETP.GE.AND P5, PT, R24, RZ, PT ;  /* 0x000000ff1800720c */ /* 0x000fe20003fa6270 */
[--C-:B------:R-:W-:Y:S01]  /*1340*/  @!P3 IMAD.IADD R29, R29, 0x1, -R6.reuse ;  /* 0x000000011d1db824 */ /* 0x100fe200078e0a06 */
[----:B------:R-:W-:Y:S01]  /*1350*/  ISETP.GT.U32.AND P3, PT, R6, R37, PT ;  /* 0x000000250600720c */ /* 0x000fe20003f64070 */
[--C-:B------:R-:W-:Y:S01]  /*1360*/  @!P1 IMAD.IADD R31, R31, 0x1, -R6.reuse ;  /* 0x000000011f1f9824 */ /* 0x100fe200078e0a06 */
[----:B------:R-:W-:Y:S01]  /*1370*/  ISETP.GE.AND P1, PT, R26, RZ, PT ;  /* 0x000000ff1a00720c */ /* 0x000fe20003f26270 */
[--C-:B------:R-:W-:Y:S01]  /*1380*/  @!P0 IMAD.IADD R33, R33, 0x1, -R6.reuse ;  /* 0x0000000121218824 */ /* 0x100fe200078e0a06 */
[----:B------:R-:W-:Y:S01]  /*1390*/  ISETP.GE.AND P0, PT, R20, RZ, PT ;  /* 0x000000ff1400720c */ /* 0x000fe20003f06270 */
[--C-:B------:R-:W-:Y:S01]  /*13a0*/  @!P2 IMAD.IADD R39, R39, 0x1, -R6.reuse ;  /* 0x000000012727a824 */ /* 0x100fe200078e0a06 */
[----:B------:R-:W-:Y:S01]  /*13b0*/  ISETP.GE.AND P2, PT, R28, RZ, PT ;  /* 0x000000ff1c00720c */ /* 0x000fe20003f46270 */
[--C-:B------:R-:W-:Y:S01]  /*13c0*/  @!P6 IMAD.IADD R35, R35, 0x1, -R6.reuse ;  /* 0x000000012323e824 */ /* 0x100fe200078e0a06 */
[----:B------:R-:W-:Y:S01]  /*13d0*/  ISETP.GE.AND P6, PT, R30, RZ, PT ;  /* 0x000000ff1e00720c */ /* 0x000fe20003fc6270 */
[----:B------:R-:W-:Y:S01]  /*13e0*/  @!P4 IMAD.MOV R17, RZ, RZ, -R17 ;  /* 0x000000ffff11c224 */ /* 0x000fe200078e0a11 */
[C---:B------:R-:W-:Y:S01]  /*13f0*/  ISETP.GT.U32.AND P4, PT, R6.reuse, R31, PT ;  /* 0x0000001f0600720c */ /* 0x040fe20003f84070 */
[----:B------:R-:W-:Y:S01]  /*1400*/  @!P5 IMAD.MOV R19, RZ, RZ, -R19 ;  /* 0x000000ffff13d224 */ /* 0x000fe200078e0a13 */
[C---:B------:R-:W-:Y:S01]  /*1410*/  ISETP.GT.U32.AND P5, PT, R6.reuse, R35, PT ;  /* 0x000000230600720c */ /* 0x040fe20003fa4070 */
[--C-:B------:R-:W-:Y:S01]  /*1420*/  @!P3 IMAD.IADD R37, R37, 0x1, -R6.reuse ;  /* 0x000000012525b824 */ /* 0x100fe200078e0a06 */
[C---:B------:R-:W-:Y:S01]  /*1430*/  ISETP.GT.U32.AND P3, PT, R6.reuse, R29, PT ;  /* 0x0000001d0600720c */ /* 0x040fe20003f64070 */
[----:B------:R-:W-:Y:S01]  /*1440*/  @!P1 IMAD.MOV R21, RZ, RZ, -R21 ;  /* 0x000000ffff159224 */ /* 0x000fe200078e0a15 */
[C---:B------:R-:W-:Y:S01]  /*1450*/  ISETP.GT.U32.AND P1, PT, R6.reuse, R33, PT ;  /* 0x000000210600720c */ /* 0x040fe20003f24070 */
[----:B------:R-:W-:Y:S01]  /*1460*/  @!P0 IMAD.MOV R23, RZ, RZ, -R23 ;  /* 0x000000ffff178224 */ /* 0x000fe200078e0a17 */
[C---:B------:R-:W-:Y:S01]  /*1470*/  ISETP.GT.U32.AND P0, PT, R6.reuse, R39, PT ;  /* 0x000000270600720c */ /* 0x040fe20003f04070 */
[----:B------:R-:W-:Y:S01]  /*1480*/  @!P2 IMAD.MOV R25, RZ, RZ, -R25 ;  /* 0x000000ffff19a224 */ /* 0x000fe200078e0a19 */
[----:B------:R-:W-:Y:S01]  /*1490*/  ISETP.GT.U32.AND P2, PT, R6, R37, PT ;  /* 0x000000250600720c */ /* 0x000fe20003f44070 */
[----:B------:R-:W-:Y:S01]  /*14a0*/  @!P6 IMAD.MOV R27, RZ, RZ, -R27 ;  /* 0x000000ffff1be224 */ /* 0x000fe200078e0a1b */
[----:B------:R-:W-:Y:S01]  /*14b0*/  ISETP.GE.AND P6, PT, R7, RZ, PT ;  /* 0x000000ff0700720c */ /* 0x000fe20003fc6270 */
        /* <DEDUP_REMOVED lines=10> */
[----:B------:R-:W-:Y:S01]  /*1560*/  @!P2 IMAD.IADD R37, R37, 0x1, -R6 ;  /* 0x000000012525a824 */ /* 0x000fe200078e0a06 */
[----:B------:R-:W-:Y:S01]  /*1570*/  ISETP.NE.AND P2, PT, R15, RZ, PT ;  /* 0x000000ff0f00720c */ /* 0x000fe20003f45270 */
[----:B------:R-:W-:Y:S01]  /*1580*/  @!P6 IMAD.MOV R39, RZ, RZ, -R39 ;  /* 0x000000ffff27e224 */ /* 0x000fe200078e0a27 */
[----:B------:R-:W-:Y:S01]  /*1590*/  LOP3.LUT R7, RZ, R15, RZ, 0x33, !PT ;  /* 0x0000000fff077212 */ /* 0x000fe200078e33ff */
[----:B------:R-:W-:Y:S01]  /*15a0*/  @!P4 IMAD.MOV R31, RZ, RZ, -R31 ;  /* 0x000000ffff1fc224 */ /* 0x000fe200078e0a1f */
[----:B------:R-:W-:Y:S01]  /*15b0*/  LOP3.LUT R22, R3, 0x18, RZ, 0xfc, !PT ;  /* 0x0000001803167812 */ /* 0x000fe200078efcff */
[----:B------:R-:W-:Y:S01]  /*15c0*/  @!P5 IMAD.MOV R37, RZ, RZ, -R37 ;  /* 0x000000ffff25d224 */ /* 0x000fe200078e0a25 */
[C---:B------:R-:W-:Y:S01]  /*15d0*/  SEL R9, R7.reuse, R9, !P2 ;  /* 0x0000000907097207 */ /* 0x040fe20005000000 */
[----:B------:R-:W-:Y:S01]  /*15e0*/  @!P3 IMAD.MOV R29, RZ, RZ, -R29 ;  /* 0x000000ffff1db224 */ /* 0x000fe200078e0a1d */
[C---:B------:R-:W-:Y:S01]  /*15f0*/  SEL R11, R7.reuse, R11, !P2 ;  /* 0x0000000b070b7207 */ /* 0x040fe20005000000 */
[----:B------:R-:W-:Y:S01]  /*1600*/  @!P1 IMAD.MOV R33, RZ, RZ, -R33 ;  /* 0x000000ffff219224 */ /* 0x000fe200078e0a21 */
[C---:B------:R-:W-:Y:S01]  /*1610*/  SEL R8, R7.reuse, R8, !P2 ;  /* 0x0000000807087207 */ /* 0x040fe20005000000 */
[----:B------:R-:W-:Y:S01]  /*1620*/  @!P0 IMAD.MOV R35, RZ, RZ, -R35 ;  /* 0x000000ffff238224 */ /* 0x000fe200078e0a23 */
[----:B------:R-:W-:Y:S01]  /*1630*/  SEL R13, R7, R13, !P2 ;  /* 0x0000000d070d7207 */ /* 0x000fe20005000000 */
[----:B------:R-:W-:Y:S01]  /*1640*/  IMAD R9, R9, UR4, RZ ;  /* 0x0000000409097c24 */ /* 0x000fe2000f8e02ff */
[----:B------:R-:W-:Y:S01]  /*1650*/  SEL R17, R7, R17, !P2 ;  /* 0x0000001107117207 */ /* 0x000fe20005000000 */
[----:B------:R-:W-:Y:S01]  /*1660*/  IMAD R11, R11, UR4, RZ ;  /* 0x000000040b0b7c24 */ /* 0x000fe2000f8e02ff */
[C---:B------:R-:W-:Y:S01]  /*1670*/  SEL R19, R7.reuse, R19, !P2 ;  /* 0x0000001307137207 */ /* 0x040fe20005000000 */
[----:B------:R-:W-:Y:S01]  /*1680*/  IMAD R8, R8, UR4, RZ ;  /* 0x0000000408087c24 */ /* 0x000fe2000f8e02ff */
[C---:B------:R-:W-:Y:S01]  /*1690*/  SEL R21, R7.reuse, R21, !P2 ;  /* 0x0000001507157207 */ /* 0x040fe20005000000 */
[----:B------:R-:W-:Y:S01]  /*16a0*/  IMAD.SHL.U32 R5, R0, 0x20, RZ ;  /* 0x0000002000057824 */ /* 0x000fe200078e00ff */
[C---:B------:R-:W-:Y:S01]  /*16b0*/  SEL R23, R7.reuse, R23, !P2 ;  /* 0x0000001707177207 */ /* 0x040fe20005000000 */
[----:B------:R-:W-:Y:S01]  /*16c0*/  IMAD R18, R18, UR5, RZ ;  /* 0x0000000512127c24 */ /* 0x000fe2000f8e02ff */
[----:B------:R-:W-:Y:S01]  /*16d0*/  SEL R25, R7, R25, !P2 ;  /* 0x0000001907197207 */ /* 0x000fe20005000000 */
        /* <DEDUP_REMOVED lines=15> */
[----:B------:R-:W-:Y:S01]  /*17d0*/  SHF.R.S32.HI R100, RZ, 0x1f, R9 ;  /* 0x0000001fff647819 */ /* 0x000fe20000011409 */
[----:B------:R-:W-:Y:S01]  /*17e0*/  IMAD R31, R31, UR4, RZ ;  /* 0x000000041f1f7c24 */ /* 0x000fe2000f8e02ff */
[----:B------:R-:W-:Y:S01]  /*17f0*/  IADD3 R78, P2, R9, UR16, RZ ;  /* 0x00000010094e7c10 */ /* 0x000fe2000ff5e0ff */
[----:B------:R-:W-:Y:S01]  /*1800*/  IMAD R33, R33, UR4, RZ ;  /* 0x0000000421217c24 */ /* 0x000fe2000f8e02ff */
[----:B------:R-:W0:Y:S01]  /*1810*/  LDC R9, c[0x0][0x238] ;  /* 0x00008e00ff097b82 */ /* 0x000e220000000800 */
[----:B------:R-:W-:Y:S01]  /*1820*/  SHF.R.S32.HI R104, RZ, 0x1f, R11 ;  /* 0x0000001fff687819 */ /* 0x000fe2000001140b */
[----:B------:R-:W-:Y:S01]  /*1830*/  IMAD R35, R35, UR4, RZ ;  /* 0x0000000423237c24 */ /* 0x000fe2000f8e02ff */
[----:B------:R-:W-:Y:S01]  /*1840*/  IADD3 R80, P1, R11, UR16, RZ ;  /* 0x000000100b507c10 */ /* 0x000fe2000ff3e0ff */
[----:B------:R-:W-:Y:S01]  /*1850*/  IMAD R37, R37, UR4, RZ ;  /* 0x0000000425257c24 */ /* 0x000fe2000f8e02ff */
[----:B------:R-:W-:Y:S01]  /*1860*/  SHF.R.S32.HI R69, RZ, 0x1f, R27 ;  /* 0x0000001fff457819 */ /* 0x000fe2000001141b */
[----:B------:R-:W-:Y:S01]  /*1870*/  IMAD R7, R7, UR4, RZ ;  /* 0x0000000407077c24 */ /* 0x000fe2000f8e02ff */
[----:B------:R-:W-:Y:S01]  /*1880*/  IADD3.X R104, R104, UR17, RZ, P1, !PT ;  /* 0x0000001168687c10 */ /* 0x000fe20008ffe4ff */
[----:B------:R-:W-:Y:S01]  /*1890*/  UIADD3 UR5, UR8, 0x800, URZ ;  /* 0x0000080008057890 */ /* 0x000fe2000fffe03f */
[----:B------:R-:W-:Y:S01]  /*18a0*/  IADD3 R106, P1, R27, UR16, RZ ;  /* 0x000000101b6a7c10 */ /* 0x000fe2000ff3e0ff */
[----:B------:R-:W-:Y:S01]  /*18b0*/  USHF.R.U32.HI UR4, URZ, 0x4, UR8 ;  /* 0x000000043f047899 */ /* 0x000fe20008011608 */
[----:B------:R-:W-:Y:S01]  /*18c0*/  SHF.R.S32.HI R90, RZ, 0x1f, R8 ;  /* 0x0000001fff5a7819 */ /* 0x000fe20000011408 */
[----:B------:R-:W-:Y:S01]  /*18d0*/  USHF.R.U32.HI UR5, URZ, 0x4, UR5 ;  /* 0x000000043f057899 */ /* 0x000fe20008011605 */
[----:B------:R-:W-:-:S02]  /*18e0*/  IADD3 R8, P3, R8, UR16, RZ ;  /* 0x0000001008087c10 */ /* 0x000fc4000ff7e0ff */
[----:B------:R-:W-:Y:S02]  /*18f0*/  CS2R R26, SRZ ;  /* 0x00000000001a7805 */ /* 0x000fe4000001ff00 */
[----:B------:R-:W-:Y:S02]  /*1900*/  LOP3.LUT R10, R5, 0x760, RZ, 0xc0, !PT ;  /* 0x00000760050a7812 */ /* 0x000fe400078ec0ff */
[----:B------:R-:W-:Y:S02]  /*1910*/  CS2R R38, SRZ ;  /* 0x0000000000267805 */ /* 0x000fe4000001ff00 */
[----:B------:R-:W-:Y:S01]  /*1920*/  IADD3.X R69, R69, UR17, RZ, P1, !PT ;  /* 0x0000001145457c10 */ /* 0x000fe20008ffe4ff */
[----:B------:R-:W-:Y:S01]  /*1930*/  USGXT.U32 UR4, UR4, 0xe ;  /* 0x0000000e0404789a */ /* 0x000fe20008000000 */
[----:B------:R-:W-:Y:S01]  /*1940*/  IADD3 R71, P1, R18, UR14, RZ ;  /* 0x0000000e12477c10 */ /* 0x000fe2000ff3e0ff */
[----:B------:R-:W-:Y:S01]  /*1950*/  USGXT.U32 UR6, UR5, 0xe ;  /* 0x0000000e0506789a */ /* 0x000fe20008000000 */
[----:B------:R-:W-:-:S02]  /*1960*/  IADD3.X R90, R90, UR17, RZ, P3, !PT ;  /* 0x000000115a5a7c10 */ /* 0x000fc40009ffe4ff */
[----:B------:R-:W-:Y:S01]  /*1970*/  IADD3.X R100, R100, UR17, RZ, P2, !PT ;  /* 0x0000001164647c10 */ /* 0x000fe200097fe4ff */
[-C--:B0-----:R-:W-:Y:S01]  /*1980*/  IMAD R58, R58, R9.reuse, RZ ;  /* 0x000000093a3a7224 */ /* 0x081fe200078e02ff */
[----:B------:R-:W-:Y:S01]  /*1990*/  SHF.R.S32.HI R108, RZ, 0x1f, R13 ;  /* 0x0000001fff6c7819 */ /* 0x000fe2000001140d */
[-C--:B------:R-:W-:Y:S01]  /*19a0*/  IMAD R57, R57, R9.reuse, RZ ;  /* 0x0000000939397224 */ /* 0x080fe200078e02ff */
[----:B------:R-:W-:Y:S01]  /*19b0*/  IADD3 R82, P0, R13, UR16, RZ ;  /* 0x000000100d527c10 */ /* 0x000fe2000ff1e0ff */
[-C--:B------:R-:W-:Y:S01]  /*19c0*/  IMAD R56, R56, R9.reuse, RZ ;  /* 0x0000000938387224 */ /* 0x080fe200078e02ff */
[----:B------:R-:W-:Y:S01]  /*19d0*/  SHF.R.S32.HI R112, RZ, 0x1f, R17 ;  /* 0x0000001fff707819 */ /* 0x000fe20000011411 */
[-C--:B------:R-:W-:Y:S01]  /*19e0*/  IMAD R22, R22, R9.reuse, RZ ;  /* 0x0000000916167224 */ /* 0x080fe200078e02ff */
[----:B------:R-:W-:Y:S01]  /*19f0*/  IADD3 R84, P4, R17, UR16, RZ ;  /* 0x0000001011547c10 */ /* 0x000fe2000ff9e0ff */
[-C--:B------:R-:W-:Y:S01]  /*1a00*/  IMAD R16, R16, R9.reuse, RZ ;  /* 0x0000000910107224 */ /* 0x080fe200078e02ff */
[----:B------:R-:W-:Y:S01]  /*1a10*/  SHF.R.S32.HI R116, RZ, 0x1f, R19 ;  /* 0x0000001fff747819 */ /* 0x000fe20000011413 */
[-C--:B------:R-:W-:Y:S01]  /*1a20*/  IMAD R14, R14, R9.reuse, RZ ;  /* 0x000000090e0e7224 */ /* 0x080fe200078e02ff */
[----:B------:R-:W-:Y:S01]  /*1a30*/  IADD3 R86, P6, R19, UR16, RZ ;  /* 0x0000001013567c10 */ /* 0x000fe2000ffde0ff */
[----:B------:R-:W-:Y:S01]  /*1a40*/  IMAD R12, R12, R9, RZ ;  /* 0x000000090c0c7224 */ /* 0x000fe200078e02ff */
[----:B------:R-:W-:Y:S01]  /*1a50*/  SHF.R.S32.HI R120, RZ, 0x1f, R21 ;  /* 0x0000001fff787819 */ /* 0x000fe20000011415 */
[----:B------:R-:W-:Y:S01]  /*1a60*/  IMAD.SHL.U32 R11, R9, 0x20, RZ ;  /* 0x00000020090b7824 */ /* 0x000fe200078e00ff */
[----:B------:R-:W-:-:S02]  /*1a70*/  IADD3 R88, P5, R21, UR16, RZ ;  /* 0x0000001015587c10 */ /* 0x000fc4000ffbe0ff */
[----:B------:R-:W-:Y:S02]  /*1a80*/  SHF.R.S32.HI R124, RZ, 0x1f, R23 ;  /* 0x0000001fff7c7819 */ /* 0x000fe40000011417 */
[----:B------:R-:W-:Y:S02]  /*1a90*/  IADD3 R92, P3, R23, UR16, RZ ;  /* 0x00000010175c7c10 */ /* 0x000fe4000ff7e0ff */
[----:B------:R-:W-:Y:S02]  /*1aa0*/  SHF.R.S32.HI R65, RZ, 0x1f, R25 ;  /* 0x0000001fff417819 */ /* 0x000fe40000011419 */
[----:B------:R-:W-:Y:S02]  /*1ab0*/  IADD3 R102, P2, R25, UR16, RZ ;  /* 0x0000001019667c10 */ /* 0x000fe4000ff5e0ff */
[----:B------:R-:W-:Y:S02]  /*1ac0*/  CS2R R24, SRZ ;  /* 0x0000000000187805 */ /* 0x000fe4000001ff00 */
[----:B------:R-:W-:-:S02]  /*1ad0*/  LOP3.LUT R10, R10, 0x90, R41, 0xf8, !PT ;  /* 0x000000900a0a7812 */ /* 0x000fc400078ef829 */
[----:B------:R-:W-:Y:S02]  /*1ae0*/  CS2R R40, SRZ ;  /* 0x0000000000287805 */ /* 0x000fe4000001ff00 */
[----:B------:R-:W-:Y:S02]  /*1af0*/  LEA.HI.X.SX32 R64, R18, UR15, 0x1, P1 ;  /* 0x0000000f12407c11 */ /* 0x000fe400088f0eff */
[C---:B------:R-:W-:Y:S02]  /*1b00*/  LOP3.LUT R23, R3.reuse, 0x1a, RZ, 0xfc, !PT ;  /* 0x0000001a03177812 */ /* 0x040fe400078efcff */
[C---:B------:R-:W-:Y:S02]  /*1b10*/  LOP3.LUT R21, R3.reuse, 0x16, RZ, 0xfc, !PT ;  /* 0x0000001603157812 */ /* 0x040fe400078efcff */
[----:B------:R-:W-:Y:S01]  /*1b20*/  LOP3.LUT R20, R3, 0x14, RZ, 0xfc, !PT ;  /* 0x0000001403147812 */ /* 0x000fe200078efcff */
[-C--:B------:R-:W-:Y:S01]  /*1b30*/  IMAD R23, R23, R9.reuse, RZ ;  /* 0x0000000917177224 */ /* 0x080fe200078e02ff */
[----:B------:R-:W-:Y:S01]  /*1b40*/  LOP3.LUT R19, R3, 0x12, RZ, 0xfc, !PT ;  /* 0x0000001203137812 */ /* 0x000fe200078efcff */
[-C--:B------:R-:W-:Y:S01]  /*1b50*/  IMAD R21, R21, R9.reuse, RZ ;  /* 0x0000000915157224 */ /* 0x080fe200078e02ff */
[C---:B------:R-:W-:Y:S01]  /*1b60*/  LOP3.LUT R18, R3.reuse, 0x10, RZ, 0xfc, !PT ;  /* 0x0000001003127812 */ /* 0x040fe200078efcff */
[-C--:B------:R-:W-:Y:S01]  /*1b70*/  IMAD R20, R20, R9.reuse, RZ ;  /* 0x0000000914147224 */ /* 0x080fe200078e02ff */
[----:B------:R-:W-:Y:S01]  /*1b80*/  LOP3.LUT R17, R3, 0xc, RZ, 0xfc, !PT ;  /* 0x0000000c03117812 */ /* 0x000fe200078efcff */
[-C--:B------:R-:W-:Y:S01]  /*1b90*/  IMAD R19, R19, R9.reuse, RZ ;  /* 0x0000000913137224 */ /* 0x080fe200078e02ff */
[C---:B------:R-:W-:Y:S01]  /*1ba0*/  LOP3.LUT R15, R3.reuse, 0x8, RZ, 0xfc, !PT ;  /* 0x00000008030f7812 */ /* 0x040fe200078efcff */
[-C--:B------:R-:W-:Y:S01]  /*1bb0*/  IMAD R18, R18, R9.reuse, RZ ;  /* 0x0000000912127224 */ /* 0x080fe200078e02ff */
[----:B------:R-:W-:Y:S01]  /*1bc0*/  LOP3.LUT R13, R3, 0x4, RZ, 0xfc, !PT ;  /* 0x00000004030d7812 */ /* 0x000fe200078efcff */
[-C--:B------:R-:W-:Y:S01]  /*1bd0*/  IMAD R17, R17, R9.reuse, RZ ;  /* 0x0000000911117224 */ /* 0x080fe200078e02ff */
[----:B------:R-:W-:Y:S01]  /*1be0*/  IADD3.X R108, R108, UR17, RZ, P0, !PT ;  /* 0x000000116c6c7c10 */ /* 0x000fe200087fe4ff */
[-C--:B------:R-:W-:Y:S01]  /*1bf0*/  IMAD R15, R15, R9.reuse, RZ ;  /* 0x000000090f0f7224 */ /* 0x080fe200078e02ff */
[----:B------:R-:W-:Y:S01]  /*1c00*/  IADD3.X R112, R112, UR17, RZ, P4, !PT ;  /* 0x0000001170707c10 */ /* 0x000fe2000a7fe4ff */
[-C--:B------:R-:W-:Y:S01]  /*1c10*/  IMAD R13, R13, R9.reuse, RZ ;  /* 0x000000090d0d7224 */ /* 0x080fe200078e02ff */
[----:B------:R-:W-:Y:S01]  /*1c20*/  IADD3.X R116, R116, UR17, RZ, P6, !PT ;  /* 0x0000001174747c10 */ /* 0x000fe2000b7fe4ff */
[----:B------:R-:W-:Y:S01]  /*1c30*/  IMAD R9, R3, R9, RZ ;  /* 0x0000000903097224 */ /* 0x000fe200078e02ff */
[----:B------:R-:W-:-:S02]  /*1c40*/  IADD3.X R120, R120, UR17, RZ, P5, !PT ;  /* 0x0000001178787c10 */ /* 0x000fc4000affe4ff */
[----:B------:R-:W-:Y:S02]  /*1c50*/  IADD3.X R124, R124, UR17, RZ, P3, !PT ;  /* 0x000000117c7c7c10 */ /* 0x000fe40009ffe4ff */
[----:B------:R-:W-:Y:S02]  /*1c60*/  IADD3.X R65, R65, UR17, RZ, P2, !PT ;  /* 0x0000001141417c10 */ /* 0x000fe400097fe4ff */
[----:B------:R-:W-:Y:S02]  /*1c70*/  SHF.R.S32.HI R76, RZ, 0x1f, R29 ;  /* 0x0000001fff4c7819 */ /* 0x000fe4000001141d */
[----:B------:R-:W-:Y:S02]  /*1c80*/  IADD3 R110, P0, R29, UR16, RZ ;  /* 0x000000101d6e7c10 */ /* 0x000fe4000ff1e0ff */
[----:B------:R-:W-:Y:S02]  /*1c90*/  CS2R R28, SRZ ;  /* 0x00000000001c7805 */ /* 0x000fe4000001ff00 */
[----:B------:R-:W-:-:S02]  /*1ca0*/  SHF.R.S32.HI R74, RZ, 0x1f, R31 ;  /* 0x0000001fff4a7819 */ /* 0x000fc4000001141f */
[----:B------:R-:W-:Y:S02]  /*1cb0*/  IADD3 R114, P4, R31, UR16, RZ ;  /* 0x000000101f727c10 */ /* 0x000fe4000ff9e0ff */
[----:B------:R-:W-:Y:S02]  /*1cc0*/  CS2R R30, SRZ ;  /* 0x00000000001e7805 */ /* 0x000fe4000001ff00 */
        /* <DEDUP_REMOVED lines=11> */
[----:B------:R-:W-:Y:S02]  /*1d80*/  LOP3.LUT R10, R10, R3, RZ, 0xfc, !PT ;  /* 0x000000030a0a7212 */ /* 0x000fe400078efcff */
[----:B------:R-:W-:Y:S02]  /*1d90*/  IADD3.X R76, R76, UR17, RZ, P0, !PT ;  /* 0x000000114c4c7c10 */ /* 0x000fe400087fe4ff */
[----:B------:R-:W-:Y:S02]  /*1da0*/  IADD3.X R74, R74, UR17, RZ, P4, !PT ;  /* 0x000000114a4a7c10 */ /* 0x000fe4000a7fe4ff */
[----:B------:R-:W-:Y:S02]  /*1db0*/  IADD3.X R72, R72, UR17, RZ, P6, !PT ;  /* 0x0000001148487c10 */ /* 0x000fe4000b7fe4ff */
[----:B------:R-:W-:-:S02]  /*1dc0*/  IADD3.X R70, R70, UR17, RZ, P5, !PT ;  /* 0x0000001146467c10 */ /* 0x000fc4000affe4ff */
[----:B------:R-:W-:Y:S02]  /*1dd0*/  IADD3.X R68, R68, UR17, RZ, P3, !PT ;  /* 0x0000001144447c10 */ /* 0x000fe40009ffe4ff */
[----:B------:R-:W-:Y:S02]  /*1de0*/  IADD3.X R66, R66, UR17, RZ, P2, !PT ;  /* 0x0000001142427c10 */ /* 0x000fe400097fe4ff */
[----:B------:R-:W-:Y:S02]  /*1df0*/  SHF.R.S32.HI R7, RZ, 0x1f, R61 ;  /* 0x0000001fff077819 */ /* 0x000fe4000001143d */
[----:B------:R-:W-:-:S07]  /*1e00*/  LOP3.LUT R6, R10, 0x10, RZ, 0x3c, !PT ;  /* 0x000000100a067812 */ /* 0x000fce00078e3cff */
.L_x_2:
[----:B------:R-:W-:Y:S02]  /*1e10*/  ISETP.GE.AND P0, PT, R3, UR10, PT ;  /* 0x0000000a03007c0c */ /* 0x000fe4000bf06270 */
[----:B------:R-:W-:Y:S02]  /*1e20*/  IADD3 R96, P1, R9, R71, RZ ;  /* 0x0000004709607210 */ /* 0x000fe40007f3e0ff */
[----:B------:R-:W-:Y:S02]  /*1e30*/  LOP3.LUT R73, R3, 0x2, RZ, 0xfc, !PT ;  /* 0x0000000203497812 */ /* 0x000fe400078efcff */
[----:B------:R-:W-:Y:S02]  /*1e40*/  PRMT R111, RZ, 0x7610, R111 ;  /* 0x00007610ff6f7816 */ /* 0x000fe4000000006f */
[----:B------:R-:W-:Y:S02]  /*1e50*/  LEA.HI.X.SX32 R97, R9, R64, 0x1, P1 ;  /* 0x0000004009617211 */ /* 0x000fe400008f0eff */
[----:B------:R-:W-:-:S03]  /*1e60*/  ISETP.GE.AND P1, PT, R73, UR10, PT ;  /* 0x0000000a49007c0c */ /* 0x000fc6000bf26270 */
[----:B------:R0:W2:Y:S01]  /*1e70*/  @!P0 LDG.E.U8 R111, desc[UR12][R96.64] ;  /* 0x0000000c606f8981 */ /* 0x0000a2000c1e1100 */
[CC--:B------:R-:W-:Y:S02]  /*1e80*/  IADD3 R94, P0, R12.reuse, R71.reuse, RZ ;  /* 0x000000470c5e7210 */ /* 0x0c0fe40007f1e0ff */
[----:B------:R-:W-:Y:S02]  /*1e90*/  LOP3.LUT R73, R3, 0x4, RZ, 0xfc, !PT ;  /* 0x0000000403497812 */ /* 0x000fe400078efcff */
[----:B------:R-:W-:Y:S02]  /*1ea0*/  PRMT R113, RZ, 0x7610, R113 ;  /* 0x00007610ff717816 */ /* 0x000fe40000000071 */
[----:B------:R-:W-:Y:S02]  /*1eb0*/  LEA.HI.X.SX32 R95, R12, R64, 0x1, P0 ;  /* 0x000000400c5f7211 */ /* 0x000fe400000f0eff */
[----:B------:R-:W-:Y:S02]  /*1ec0*/  ISETP.GE.AND P2, PT, R73, UR10, PT ;  /* 0x0000000a49007c0c */ /* 0x000fe4000bf46270 */
[----:B------:R-:W-:Y:S01]  /*1ed0*/  LOP3.LUT R73, R3, 0x6, RZ, 0xfc, !PT ;  /* 0x0000000603497812 */ /* 0x000fe200078efcff */
[----:B------:R1:W3:Y:S01]  /*1ee0*/  @!P1 LDG.E.U8 R113, desc[UR12][R94.64] ;  /* 0x0000000c5e719981 */ /* 0x0002e2000c1e1100 */
[----:B------:R-:W-:-:S02]  /*1ef0*/  IADD3 R98, P0, R13, R71, RZ ;  /* 0x000000470d627210 */ /* 0x000fc40007f1e0ff */
[----:B------:R-:W-:Y:S02]  /*1f00*/  ISETP.GE.AND P1, PT, R73, UR10, PT ;  /* 0x0000000a49007c0c */ /* 0x000fe4000bf26270 */
[----:B------:R-:W-:Y:S02]  /*1f10*/  PRMT R115, RZ, 0x7610, R115 ;  /* 0x00007610ff737816 */ /* 0x000fe40000000073 */
[----:B------:R-:W-:Y:S02]  /*1f20*/  LEA.HI.X.SX32 R99, R13, R64, 0x1, P0 ;  /* 0x000000400d637211 */ /* 0x000fe400000f0eff */
[----:B0-----:R-:W-:Y:S02]  /*1f30*/  IADD3 R96, P0, R14, R71, RZ ;  /* 0x000000470e607210 */ /* 0x001fe40007f1e0ff */
[----:B------:R-:W-:Y:S01]  /*1f40*/  LOP3.LUT R73, R3, 0x8, RZ, 0xfc, !PT ;  /* 0x0000000803497812 */ /* 0x000fe200078efcff */
[----:B------:R0:W4:Y:S01]  /*1f50*/  @!P2 LDG.E.U8 R115, desc[UR12][R98.64] ;  /* 0x0000000c6273a981 */ /* 0x000122000c1e1100 */
[----:B------:R-:W-:-:S02]  /*1f60*/  PRMT R117, RZ, 0x7610, R117 ;  /* 0x00007610ff757816 */ /* 0x000fc40000000075 */
[-C--:B------:R-:W-:Y:S02]  /*1f70*/  LEA.HI.X.SX32 R97, R14, R64.reuse, 0x1, P0 ;  /* 0x000000400e617211 */ /* 0x080fe400000f0eff */
[----:B------:R-:W-:Y:S02]  /*1f80*/  ISETP.GE.AND P2, PT, R73, UR10, PT ;  /* 0x0000000a49007c0c */ /* 0x000fe4000bf46270 */
[----:B------:R-:W-:Y:S01]  /*1f90*/  LOP3.LUT R73, R3, 0xa, RZ, 0xfc, !PT ;  /* 0x0000000a03497812 */ /* 0x000fe200078efcff */
[----:B------:R5:W4:Y:S01]  /*1fa0*/  @!P1 LDG.E.U8 R117, desc[UR12][R96.64] ;  /* 0x0000000c60759981 */ /* 0x000b22000c1e1100 */
[----:B-1----:R-:W-:Y:S02]  /*1fb0*/  IADD3 R94, P0, R15, R71, RZ ;  /* 0x000000470f5e7210 */ /* 0x002fe40007f1e0ff */
[----:B------:R-:W-:Y:S02]  /*1fc0*/  ISETP.GE.AND P1, PT, R73, UR10, PT ;  /* 0x0000000a49007c0c */ /* 0x000fe4000bf26270 */
[----:B------:R-:W-:-:S02]  /*1fd0*/  LEA.HI.X.SX32 R95, R15, R64, 0x1, P0 ;  /* 0x000000400f5f7211 */ /* 0x000fc400000f0eff */
[C---:B0-----:R-:W-:Y:S02]  /*1fe0*/  IADD3 R98, P0, R16.reuse, R71, RZ ;  /* 0x0000004710627210 */ /* 0x041fe40007f1e0ff */
[----:B------:R-:W-:Y:S02]  /*1ff0*/  PRMT R125, RZ, 0x7610, R125 ;  /* 0x00007610ff7d7816 */ /* 0x000fe4000000007d */
[----:B------:R-:W-:Y:S02]  /*2000*/  LEA.HI.X.SX32 R99, R16, R64, 0x1, P0 ;  /* 0x0000004010637211 */ /* 0x000fe400000f0eff */
[----:B------:R-:W-:-:S03]  /*2010*/  PRMT R121, RZ, 0x7610, R121 ;  /* 0x00007610ff797816 */ /* 0x000fc60000000079 */
[----:B------:R-:W4:Y:S04]  /*2020*/  @!P1 LDG.E.U8 R125, desc[UR12][R98.64] ;  /* 0x0000000c627d9981 */ /* 0x000f28000c1e1100 */
[----:B------:R0:W4:Y:S01]  /*2030*/  @!P2 LDG.E.U8 R121, desc[UR12][R94.64] ;  /* 0x0000000c5e79a981 */ /* 0x000122000c1e1100 */
[----:B------:R-:W-:-:S04]  /*2040*/  LOP3.LUT R73, R3, 0xc, RZ, 0xfc, !PT ;  /* 0x0000000c03497812 */ /* 0x000fc800078efcff */
[----:B------:R-:W-:Y:S02]  /*2050*/  ISETP.GE.AND P2, PT, R73, UR10, PT ;  /* 0x0000000a49007c0c */ /* 0x000fe4000bf46270 */
[----:B------:R-:W-:Y:S02]  /*2060*/  LEA.HI R73, R0, 0xe, RZ, 0x1a ;  /* 0x0000000e00497811 */ /* 0x000fe400078fd0ff */
[-C--:B-----5:R-:W-:Y:S02]  /*2070*/  IADD3 R96, P0, R17, R71.reuse, RZ ;  /* 0x0000004711607210 */ /* 0x0a0fe40007f1e0ff */
[----:B------:R-:W-:Y:S02]  /*2080*/  ISETP.GE.AND P1, PT, R73, UR10, PT ;  /* 0x0000000a49007c0c */ /* 0x000fe4000bf26270 */
[----:B------:R-:W-:Y:S02]  /*2090*/  LEA.HI.X.SX32 R97, R17, R64, 0x1, P0 ;  /* 0x0000004011617211 */ /* 0x000fe400000f0eff */
[----:B0-----:R-:W-:-:S02]  /*20a0*/  IADD3 R94, P0, R57, R71, RZ ;  /* 0x00000047395e7210 */ /* 0x001fc40007f1e0ff */
[----:B------:R-:W-:Y:S02]  /*20b0*/  LOP3.LUT R73, R3, 0x10, RZ, 0xfc, !PT ;  /* 0x0000001003497812 */ /* 0x000fe400078efcff */
[----:B------:R-:W-:Y:S02]  /*20c0*/  PRMT R119, RZ, 0x7610, R119 ;  /* 0x00007610ff777816 */ /* 0x000fe40000000077 */
[----:B------:R-:W-:Y:S02]  /*20d0*/  LEA.HI.X.SX32 R95, R57, R64, 0x1, P0 ;  /* 0x00000040395f7211 */ /* 0x000fe400000f0eff */
[----:B------:R-:W-:Y:S02]  /*20e0*/  LOP3.LUT R75, R3, 0x12, RZ, 0xfc, !PT ;  /* 0x00000012034b7812 */ /* 0x000fe400078efcff */
[----:B------:R-:W-:Y:S01]  /*20f0*/  ISETP.GE.AND P4, PT, R73, UR10, PT ;  /* 0x0000000a49007c0c */ /* 0x000fe2000bf86270 */
[----:B------:R-:W5:Y:S01]  /*2100*/  @!P1 LDG.E.U8 R119, desc[UR12][R94.64] ;  /* 0x0000000c5e779981 */ /* 0x000f62000c1e1100 */
[----:B------:R-:W-:-:S02]  /*2110*/  PRMT R123, RZ, 0x7610, R123 ;  /* 0x00007610ff7b7816 */ /* 0x000fc4000000007b */
[----:B------:R-:W-:Y:S02]  /*2120*/  LOP3.LUT R73, R3, 0x16, RZ, 0xfc, !PT ;  /* 0x0000001603497812 */ /* 0x000fe400078efcff */
[----:B------:R-:W-:Y:S02]  /*2130*/  ISETP.GE.AND P5, PT, R75, UR10, PT ;  /* 0x0000000a4b007c0c */ /* 0x000fe4000bfa6270 */
[----:B------:R-:W-:Y:S01]  /*2140*/  IADD3 R98, P3, R18, R71, RZ ;  /* 0x0000004712627210 */ /* 0x000fe20007f7e0ff */
[----:B------:R0:W5:Y:S01]  /*2150*/  @!P2 LDG.E.U8 R123, desc[UR12][R96.64] ;  /* 0x0000000c607ba981 */ /* 0x000162000c1e1100 */
[C---:B------:R-:W-:Y:S02]  /*2160*/  LOP3.LUT R77, R3.reuse, 0x14, RZ, 0xfc, !PT ;  /* 0x00000014034d7812 */ /* 0x040fe400078efcff */
[----:B------:R-:W-:Y:S02]  /*2170*/  LOP3.LUT R75, R3, 0x18, RZ, 0xfc, !PT ;  /* 0x00000018034b7812 */ /* 0x000fe400078efcff */
[----:B------:R-:W-:-:S02]  /*2180*/  ISETP.GE.AND P1, PT, R73, UR10, PT ;  /* 0x0000000a49007c0c */ /* 0x000fc4000bf26270 */
[----:B------:R-:W-:Y:S02]  /*2190*/  PRMT R73, RZ, 0x7610, R73 ;  /* 0x00007610ff497816 */ /* 0x000fe40000000049 */
[----:B------:R-:W-:Y:S02]  /*21a0*/  LEA.HI.X.SX32 R99, R18, R64, 0x1, P3 ;  /* 0x0000004012637211 */ /* 0x000fe400018f0eff */
[----:B0-----:R-:W-:Y:S02]  /*21b0*/  IADD3 R96, P6, R19, R71, RZ ;  /* 0x0000004713607210 */ /* 0x001fe40007fde0ff */
[----:B------:R-:W-:Y:S01]  /*21c0*/  ISETP.GE.AND P0, PT, R77, UR10, PT ;  /* 0x0000000a4d007c0c */ /* 0x000fe2000bf06270 */
[----:B------:R0:W5:Y:S01]  /*21d0*/  @!P4 LDG.E.U8 R73, desc[UR12][R98.64] ;  /* 0x0000000c6249c981 */ /* 0x000162000c1e1100 */
[----:B------:R-:W-:Y:S02]  /*21e0*/  ISETP.GE.AND P2, PT, R75, UR10, PT ;  /* 0x0000000a4b007c0c */ /* 0x000fe4000bf46270 */
[----:B------:R-:W-:-:S02]  /*21f0*/  LOP3.LUT R75, R3, 0x1c, RZ, 0xfc, !PT ;  /* 0x0000001c034b7812 */ /* 0x000fc400078efcff */
[----:B------:R-:W-:Y:S02]  /*2200*/  LOP3.LUT R77, R3, 0x1a, RZ, 0xfc, !PT ;  /* 0x0000001a034d7812 */ /* 0x000fe400078efcff */
[----:B------:R-:W-:Y:S02]  /*2210*/  LEA.HI.X.SX32 R97, R19, R64, 0x1, P6 ;  /* 0x0000004013617211 */ /* 0x000fe400030f0eff */
[----:B------:R-:W-:Y:S02]  /*2220*/  IADD3 R94, P6, R20, R71, RZ ;  /* 0x00000047145e7210 */ /* 0x000fe40007fde0ff */
[----:B------:R-:W-:Y:S02]  /*2230*/  ISETP.GE.AND P4, PT, R75, UR10, PT ;  /* 0x0000000a4b007c0c */ /* 0x000fe4000bf86270 */
[----:B------:R-:W-:Y:S02]  /*2240*/  ISETP.GE.AND P3, PT, R77, UR10, PT ;  /* 0x0000000a4d007c0c */ /* 0x000fe4000bf66270 */
[----:B------:R-:W-:-:S02]  /*2250*/  PRMT R75, RZ, 0x7610, R75 ;  /* 0x00007610ff4b7816 */ /* 0x000fc4000000004b */
[----:B------:R-:W-:Y:S02]  /*2260*/  PRMT R77, RZ, 0x7610, R77 ;  /* 0x00007610ff4d7816 */ /* 0x000fe4000000004d */
[----:B------:R-:W-:Y:S02]  /*2270*/  LEA.HI.X.SX32 R95, R20, R64, 0x1, P6 ;  /* 0x00000040145f7211 */ /* 0x000fe400030f0eff */
[----:B------:R-:W-:Y:S01]  /*2280*/  LEA.HI R79, R0, 0x1e, RZ, 0x1a ;  /* 0x0000001e004f7811 */ /* 0x000fe200078fd0ff */
[----:B------:R-:W5:Y:S01]  /*2290*/  @!P5 LDG.E.U8 R75, desc[UR12][R96.64] ;  /* 0x0000000c604bd981 */ /* 0x000f62000c1e1100 */
[----:B0-----:R-:W-:Y:S02]  /*22a0*/  IADD3 R98, P6, R21, R71, RZ ;  /* 0x0000004715627210 */ /* 0x001fe40007fde0ff */
[----:B------:R-:W-:Y:S01]  /*22b0*/  ISETP.GE.AND P5, PT, R79, UR10, PT ;  /* 0x0000000a4f007c0c */ /* 0x000fe2000bfa6270 */
[----:B------:R0:W5:Y:S01]  /*22c0*/  @!P0 LDG.E.U8 R77, desc[UR12][R94.64] ;  /* 0x0000000c5e4d8981 */ /* 0x000162000c1e1100 */
[----:B------:R-:W-:-:S02]  /*22d0*/  PRMT R79, RZ, 0x7610, R79 ;  /* 0x00007610ff4f7816 */ /* 0x000fc4000000004f */
[----:B------:R-:W-:Y:S02]  /*22e0*/  LEA.HI.X.SX32 R99, R21, R64, 0x1, P6 ;  /* 0x0000004015637211 */ /* 0x000fe400030f0eff */
[----:B------:R-:W-:-:S03]  /*22f0*/  PRMT R81, RZ, 0x7610, R81 ;  /* 0x00007610ff517816 */ /* 0x000fc60000000051 */
[----:B------:R1:W5:Y:S01]  /*2300*/  @!P1 LDG.E.U8 R79, desc[UR12][R98.64] ;  /* 0x0000000c624f9981 */ /* 0x000362000c1e1100 */
[----:B0-----:R-:W-:-:S04]  /*2310*/  IADD3 R94, P0, R22, R71, RZ ;  /* 0x00000047165e7210 */ /* 0x001fc80007f1e0ff */
[-C--:B------:R-:W-:Y:S02]  /*2320*/  LEA.HI.X.SX32 R95, R22, R64.reuse, 0x1, P0 ;  /* 0x00000040165f7211 */ /* 0x080fe400000f0eff */
[----:B------:R-:W-:Y:S02]  /*2330*/  LOP3.LUT R87, R0, 0x1f, RZ, 0xc0, !PT ;  /* 0x0000001f00577812 */ /* 0x000fe400078ec0ff */
[CC--:B-1----:R-:W-:Y:S01]  /*2340*/  IADD3 R98, P0, R56.reuse, R71.reuse, RZ ;  /* 0x0000004738627210 */ /* 0x0c2fe20007f1e0ff */
[----:B------:R0:W5:Y:S01]  /*2350*/  @!P2 LDG.E.U8 R81, desc[UR12][R94.64] ;  /* 0x0000000c5e51a981 */ /* 0x000162000c1e1100 */
[----:B------:R-:W-:Y:S02]  /*2360*/  IADD3 R96, P6, R23, R71, RZ ;  /* 0x0000004717607210 */ /* 0x000fe40007fde0ff */
[----:B------:R-:W-:Y:S02]  /*2370*/  LEA.HI.X.SX32 R99, R56, R64, 0x1, P0 ;  /* 0x0000004038637211 */ /* 0x000fe400000f0eff */
[----:B------:R-:W-:-:S02]  /*2380*/  ISETP.GE.AND P0, PT, R87, UR10, PT ;  /* 0x0000000a57007c0c */ /* 0x000fc4000bf06270 */
[----:B------:R-:W-:Y:S02]  /*2390*/  PRMT R83, RZ, 0x7610, R83 ;  /* 0x00007610ff537816 */ /* 0x000fe40000000053 */
[C---:B0-----:R-:W-:Y:S02]  /*23a0*/  IADD3 R94, P1, R58.reuse, R71, RZ ;  /* 0x000000473a5e7210 */ /* 0x041fe40007f3e0ff */
[----:B------:R-:W-:Y:S02]  /*23b0*/  PRMT R85, RZ, 0x7610, R85 ;  /* 0x00007610ff557816 */ /* 0x000fe40000000055 */
[----:B------:R-:W-:Y:S02]  /*23c0*/  PRMT R87, RZ, 0x7610, R87 ;  /* 0x00007610ff577816 */ /* 0x000fe40000000057 */
[-C--:B------:R-:W-:Y:S02]  /*23d0*/  LEA.HI.X.SX32 R97, R23, R64.reuse, 0x1, P6 ;  /* 0x0000004017617211 */ /* 0x080fe400030f0eff */
[----:B------:R-:W-:Y:S01]  /*23e0*/  LEA.HI.X.SX32 R95, R58, R64, 0x1, P1 ;  /* 0x000000403a5f7211 */ /* 0x000fe200008f0eff */
[----:B------:R-:W5:Y:S01]  /*23f0*/  @!P4 LDG.E.U8 R85, desc[UR12][R98.64] ;  /* 0x0000000c6255c981 */ /* 0x000f62000c1e1100 */
[----:B------:R-:W-:-:S03]  /*2400*/  IADD3 RZ, P1, R61, R118, RZ ;  /* 0x000000763dff7210 */ /* 0x000fc60007f3e0ff */
[----:B------:R0:W5:Y:S04]  /*2410*/  @!P3 LDG.E.U8 R83, desc[UR12][R96.64] ;  /* 0x0000000c6053b981 */ /* 0x000168000c1e1100 */
[----:B------:R1:W5:Y:S01]  /*2420*/  @!P5 LDG.E.U8 R87, desc[UR12][R94.64] ;  /* 0x0000000c5e57d981 */ /* 0x000362000c1e1100 */
[----:B------:R-:W-:Y:S01]  /*2430*/  BAR.SYNC.DEFER_BLOCKING 0x0 ;  /* 0x0000000000007b1d */ /* 0x000fe20000010000 */
[----:B0-----:R-:W-:Y:S01]  /*2440*/  IMAD.X R97, R7, 0x1, R72, P1 ;  /* 0x0000000107617824 */ /* 0x001fe200008e0648 */
[----:B------:R-:W-:-:S05]  /*2450*/  IADD3 RZ, P1, R61, R114, RZ ;  /* 0x000000723dff7210 */ /* 0x000fca0007f3e0ff */
[----:B------:R-:W-:Y:S01]  /*2460*/  IMAD.X R99, R7, 0x1, R74, P1 ;  /* 0x0000000107637824 */ /* 0x000fe200008e064a */
[C---:B------:R-:W-:Y:S01]  /*2470*/  IADD3 RZ, P1, R61.reuse, R110, RZ ;  /* 0x0000006e3dff7210 */ /* 0x040fe20007f3e0ff */
[----:B------:R-:W-:Y:S01]  /*2480*/  IMAD.IADD R96, R61, 0x1, R118 ;  /* 0x000000013d607824 */ /* 0x000fe200078e0276 */
[----:B------:R-:W-:-:S03]  /*2490*/  PRMT R89, RZ, 0x7610, R89 ;  /* 0x00007610ff597816 */ /* 0x000fc60000000059 */
[----:B-1----:R-:W-:Y:S01]  /*24a0*/  IMAD.X R95, R7, 0x1, R76, P1 ;  /* 0x00000001075f7824 */ /* 0x002fe200008e064c */
[C---:B------:R-:W-:Y:S01]  /*24b0*/  IADD3 RZ, P1, R61.reuse, R106, RZ ;  /* 0x0000006a3dff7210 */ /* 0x040fe20007f3e0ff */
[C---:B------:R-:W-:Y:S01]  /*24c0*/  IMAD.IADD R98, R61.reuse, 0x1, R114 ;  /* 0x000000013d627824 */ /* 0x040fe200078e0272 */
[----:B------:R-:W-:Y:S01]  /*24d0*/  PRMT R91, RZ, 0x7610, R91 ;  /* 0x00007610ff5b7816 */ /* 0x000fe2000000005b */
[----:B------:R0:W5:Y:S01]  /*24e0*/  @!P0 LDG.E.U8 R89, desc[UR12][R96.64] ;  /* 0x0000000c60598981 */ /* 0x000162000c1e1100 */
[----:B------:R-:W-:Y:S01]  /*24f0*/  PRMT R93, RZ, 0x7610, R93 ;  /* 0x00007610ff5d7816 */ /* 0x000fe2000000005d */
[----:B------:R-:W-:-:S03]  /*2500*/  IMAD.IADD R94, R61, 0x1, R110 ;  /* 0x000000013d5e7824 */ /* 0x000fc600078e026e */
[----:B------:R1:W5:Y:S01]  /*2510*/  @!P0 LDG.E.U8 R91, desc[UR12][R98.64] ;  /* 0x0000000c625b8981 */ /* 0x000362000c1e1100 */
[----:B------:R-:W-:-:S03]  /*2520*/  PRMT R101, RZ, 0x7610, R101 ;  /* 0x00007610ff657816 */ /* 0x000fc60000000065 */
[----:B------:R1:W5:Y:S01]  /*2530*/  @!P0 LDG.E.U8 R93, desc[UR12][R94.64] ;  /* 0x0000000c5e5d8981 */ /* 0x000362000c1e1100 */
[----:B0-----:R-:W-:Y:S01]  /*2540*/  IMAD.X R97, R7, 0x1, R69, P1 ;  /* 0x0000000107617824 */ /* 0x001fe200008e0645 */
[----:B------:R-:W-:-:S05]  /*2550*/  IADD3 RZ, P1, R61, R102, RZ ;  /* 0x000000663dff7210 */ /* 0x000fca0007f3e0ff */
[----:B-1----:R-:W-:Y:S01]  /*2560*/  IMAD.X R99, R7, 0x1, R65, P1 ;  /* 0x0000000107637824 */ /* 0x002fe200008e0641 */
[C---:B------:R-:W-:Y:S01]  /*2570*/  IADD3 RZ, P1, R61.reuse, R92, RZ ;  /* 0x0000005c3dff7210 */ /* 0x040fe20007f3e0ff */
[----:B------:R-:W-:-:S04]  /*2580*/  IMAD.IADD R96, R61, 0x1, R106 ;  /* 0x000000013d607824 */ /* 0x000fc800078e026a */
[----:B------:R-:W-:Y:S01]  /*2590*/  IMAD.X R95, R7, 0x1, R124, P1 ;  /* 0x00000001075f7824 */ /* 0x000fe200008e067c */
[C---:B------:R-:W-:Y:S01]  /*25a0*/  IADD3 RZ, P1, R61.reuse, R88, RZ ;  /* 0x000000583dff7210 */ /* 0x040fe20007f3e0ff */
[----:B------:R0:W5:Y:S01]  /*25b0*/  @!P0 LDG.E.U8 R101, desc[UR12][R96.64] ;  /* 0x0000000c60658981 */ /* 0x000162000c1e1100 */
[----:B------:R-:W-:Y:S01]  /*25c0*/  PRMT R103, RZ, 0x7610, R103 ;  /* 0x00007610ff677816 */ /* 0x000fe20000000067 */
[C---:B------:R-:W-:Y:S01]  /*25d0*/  IMAD.IADD R98, R61.reuse, 0x1, R102 ;  /* 0x000000013d627824 */ /* 0x040fe200078e0266 */
[----:B------:R-:W-:Y:S01]  /*25e0*/  PRMT R105, RZ, 0x7610, R105 ;  /* 0x00007610ff697816 */ /* 0x000fe20000000069 */
[----:B------:R-:W-:-:S03]  /*25f0*/  IMAD.IADD R94, R61, 0x1, R92 ;  /* 0x000000013d5e7824 */ /* 0x000fc600078e025c */
[----:B------:R1:W5:Y:S01]  /*2600*/  @!P0 LDG.E.U8 R103, desc[UR12][R98.64] ;  /* 0x0000000c62678981 */ /* 0x000362000c1e1100 */
[----:B0-----:R-:W-:Y:S01]  /*2610*/  IMAD.X R97, R7, 0x1, R120, P1 ;  /* 0x0000000107617824 */ /* 0x001fe200008e0678 */
[----:B------:R-:W-:Y:S02]  /*2620*/  IADD3 RZ, P1, R61, R86, RZ ;  /* 0x000000563dff7210 */ /* 0x000fe40007f3e0ff */
[----:B------:R0:W5:Y:S03]  /*2630*/  @!P0 LDG.E.U8 R105, desc[UR12][R94.64] ;  /* 0x0000000c5e698981 */ /* 0x000166000c1e1100 */
[----:B-1----:R-:W-:Y:S01]  /*2640*/  IMAD.X R99, R7, 0x1, R116, P1 ;  /* 0x0000000107637824 */ /* 0x002fe200008e0674 */
[C---:B------:R-:W-:Y:S01]  /*2650*/  IADD3 RZ, P1, R61.reuse, R84, RZ ;  /* 0x000000543dff7210 */ /* 0x040fe20007f3e0ff */
[----:B------:R-:W-:Y:S01]  /*2660*/  IMAD.IADD R96, R61, 0x1, R88 ;  /* 0x000000013d607824 */ /* 0x000fe200078e0258 */
[----:B------:R-:W-:-:S03]  /*2670*/  PRMT R107, RZ, 0x7610, R107 ;  /* 0x00007610ff6b7816 */ /* 0x000fc6000000006b */
[----:B0-----:R-:W-:Y:S01]  /*2680*/  IMAD.X R95, R7, 0x1, R112, P1 ;  /* 0x00000001075f7824 */ /* 0x001fe200008e0670 */
[C---:B------:R-:W-:Y:S01]  /*2690*/  IADD3 RZ, P1, R61.reuse, R82, RZ ;  /* 0x000000523dff7210 */ /* 0x040fe20007f3e0ff */
[C---:B------:R-:W-:Y:S01]  /*26a0*/  IMAD.IADD R98, R61.reuse, 0x1, R86 ;  /* 0x000000013d627824 */ /* 0x040fe200078e0256 */
[----:B------:R0:W5:Y:S01]  /*26b0*/  @!P0 LDG.E.U8 R107, desc[UR12][R96.64] ;  /* 0x0000000c606b8981 */ /* 0x000162000c1e1100 */
[----:B------:R-:W-:Y:S01]  /*26c0*/  PRMT R109, RZ, 0x7610, R109 ;  /* 0x00007610ff6d7816 */ /* 0x000fe2000000006d */
[----:B------:R-:W-:-:S05]  /*26d0*/  IMAD.IADD R94, R61, 0x1, R84 ;  /* 0x000000013d5e7824 */ /* 0x000fca00078e0254 */
[----:B------:R1:W5:Y:S01]  /*26e0*/  @!P0 LDG.E.U8 R109, desc[UR12][R98.64] ;  /* 0x0000000c626d8981 */ /* 0x000362000c1e1100 */
[----:B0-----:R-:W-:Y:S01]  /*26f0*/  IMAD.X R97, R7, 0x1, R108, P1 ;  /* 0x0000000107617824 */ /* 0x001fe200008e066c */
[C---:B------:R-:W-:Y:S01]  /*2700*/  IADD3 RZ, P1, R61.reuse, R80, RZ ;  /* 0x000000503dff7210 */ /* 0x040fe20007f3e0ff */
[----:B------:R-:W-:-:S04]  /*2710*/  IMAD.IADD R96, R61, 0x1, R82 ;  /* 0x000000013d607824 */ /* 0x000fc800078e0252 */
[----:B-1----:R-:W-:Y:S01]  /*2720*/  IMAD.X R99, R7, 0x1, R104, P1 ;  /* 0x0000000107637824 */ /* 0x002fe200008e0668 */
[C---:B------:R-:W-:Y:S01]  /*2730*/  IADD3 RZ, P1, R61.reuse, R78, RZ ;  /* 0x0000004e3dff7210 */ /* 0x040fe20007f3e0ff */
[----:B------:R-:W-:Y:S01]  /*2740*/  IMAD.IADD R98, R61, 0x1, R80 ;  /* 0x000000013d627824 */ /* 0x000fe200078e0250 */
[----:B--2---:R0:W-:Y:S02]  /*2750*/  STS.U8 [R10+UR8], R111 ;  /* 0x0000006f0a007988 */ /* 0x0041e40008000008 */
[----:B0-----:R-:W-:Y:S02]  /*2760*/  PRMT R111, RZ, 0x7610, R111 ;  /* 0x00007610ff6f7816 */ /* 0x001fe4000000006f */
[----:B---3--:R0:W-:Y:S04]  /*2770*/  STS.U8 [R10+UR8+0x2], R113 ;  /* 0x000002710a007988 */ /* 0x0081e80008000008 */
[----:B------:R1:W2:Y:S01]  /*2780*/  @!P0 LDG.E.U8 R111, desc[UR12][R94.64] ;  /* 0x0000000c5e6f8981 */ /* 0x0002a2000c1e1100 */
[----:B0-----:R-:W-:-:S03]  /*2790*/  PRMT R113, RZ, 0x7610, R113 ;  /* 0x00007610ff717816 */ /* 0x001fc60000000071 */
[----:B----4-:R0:W-:Y:S01]  /*27a0*/  STS.U8 [R10+UR8+0x4], R115 ;  /* 0x000004730a007988 */ /* 0x0101e20008000008 */
[----:B-1----:R-:W-:-:S03]  /*27b0*/  IMAD.X R95, R7, 0x1, R100, P1 ;  /* 0x00000001075f7824 */ /* 0x002fc600008e0664 */
[----:B------:R1:W3:Y:S01]  /*27c0*/  @!P0 LDG.E.U8 R113, desc[UR12][R96.64] ;  /* 0x0000000c60718981 */ /* 0x0002e2000c1e1100 */
[----:B0-----:R-:W-:Y:S02]  /*27d0*/  PRMT R115, RZ, 0x7610, R115 ;  /* 0x00007610ff737816 */ /* 0x001fe40000000073 */
[C---:B-1----:R-:W-:Y:S01]  /*27e0*/  IADD3 R96, P1, R61.reuse, R122, RZ ;  /* 0x0000007a3d607210 */ /* 0x042fe20007f3e0ff */
[----:B------:R0:W-:Y:S01]  /*27f0*/  STS.U8 [R10+UR8+0x6], R117 ;  /* 0x000006750a007988 */ /* 0x0001e20008000008 */
[----:B------:R-:W-:-:S03]  /*2800*/  IMAD.IADD R94, R61, 0x1, R78 ;  /* 0x000000013d5e7824 */ /* 0x000fc600078e024e */
[----:B------:R1:W4:Y:S01]  /*2810*/  @!P0 LDG.E.U8 R115, desc[UR12][R98.64] ;  /* 0x0000000c62738981 */ /* 0x000322000c1e1100 */
[----:B------:R-:W-:Y:S01]  /*2820*/  IMAD.X R97, R7, 0x1, R70, P1 ;  /* 0x0000000107617824 */ /* 0x000fe200008e0646 */
[----:B0-----:R-:W-:Y:S02]  /*2830*/  PRMT R117, RZ, 0x7610, R117 ;  /* 0x00007610ff757816 */ /* 0x001fe40000000075 */
[----:B-1----:R-:W-:-:S04]  /*2840*/  IADD3 R98, P1, R61, R63, RZ ;  /* 0x0000003f3d627210 */ /* 0x002fc80007f3e0ff */
[----:B------:R0:W2:Y:S01]  /*2850*/  @!P0 LDG.E.U8 R117, desc[UR12][R94.64] ;  /* 0x0000000c5e758981 */ /* 0x0000a2000c1e1100 */
[----:B------:R-:W-:-:S03]  /*2860*/  IMAD.X R99, R7, 0x1, R68, P1 ;  /* 0x0000000107637824 */ /* 0x000fc600008e0644 */
[----:B------:R1:W-:Y:S01]  /*2870*/  STS.U8 [R10+UR8+0xa], R125 ;  /* 0x00000a7d0a007988 */ /* 0x0003e20008000008 */
[----:B0-----:R-:W-:-:S03]  /*2880*/  IADD3 R94, P1, R61, R67, RZ ;  /* 0x000000433d5e7210 */ /* 0x001fc60007f3e0ff */
[----:B------:R0:W-:Y:S01]  /*2890*/  STS.U8 [R10+UR8+0x8], R121 ;  /* 0x000008790a007988 */ /* 0x0001e20008000008 */
[----:B-1----:R-:W-:Y:S01]  /*28a0*/  PRMT R125, RZ, 0x7610, R125 ;  /* 0x00007610ff7d7816 */ /* 0x002fe2000000007d */
[----:B------:R-:W-:Y:S01]  /*28b0*/  IMAD.X R95, R7, 0x1, R66, P1 ;  /* 0x00000001075f7824 */ /* 0x000fe200008e0642 */
[----:B------:R-:W-:-:S04]  /*28c0*/  IADD3 RZ, P1, R61, R8, RZ ;  /* 0x000000083dff7210 */ /* 0x000fc80007f3e0ff */
[----:B------:R1:W4:Y:S01]  /*28d0*/  @!P0 LDG.E.U8 R125, desc[UR12][R98.64] ;  /* 0x0000000c627d8981 */ /* 0x000322000c1e1100 */
[----:B0-----:R-:W-:-:S06]  /*28e0*/  PRMT R121, RZ, 0x7610, R121 ;  /* 0x00007610ff797816 */ /* 0x001fcc0000000079 */
[----:B------:R0:W4:Y:S01]  /*28f0*/  @!P0 LDG.E.U8 R121, desc[UR12][R96.64] ;  /* 0x0000000c60798981 */ /* 0x000122000c1e1100 */
[----:B-1----:R-:W-:Y:S02]  /*2900*/  PRMT R99, RZ, 0x7610, R99 ;  /* 0x00007610ff637816 */ /* 0x002fe40000000063 */
[----:B------:R-:W-:-:S04]  /*2910*/  PRMT R98, RZ, 0x7610, R98 ;  /* 0x00007610ff627816 */ /* 0x000fc80000000062 */
[----:B------:R-:W4:Y:S01]  /*2920*/  @!P0 LDG.E.U8 R99, desc[UR12][R94.64] ;  /* 0x0000000c5e638981 */ /* 0x000f22000c1e1100 */
[----:B0-----:R-:W-:Y:S02]  /*2930*/  IMAD.IADD R96, R61, 0x1, R8 ;  /* 0x000000013d607824 */ /* 0x001fe400078e0208 */
[----:B------:R-:W-:-:S05]  /*2940*/  IMAD.X R97, R7, 0x1, R90, P1 ;  /* 0x0000000107617824 */ /* 0x000fca00008e065a */
[----:B------:R-:W4:Y:S04]  /*2950*/  @!P0 LDG.E.U8 R98, desc[UR12][R96.64] ;  /* 0x0000000c60628981 */ /* 0x000f28000c1e1100 */
[----:B-----5:R0:W-:Y:S04]  /*2960*/  STS.U8 [R10+UR8+0xc], R123 ;  /* 0x00000c7b0a007988 */ /* 0x0201e80008000008 */
[----:B------:R0:W-:Y:S04]  /*2970*/  STS.U8 [R10+UR8+0xe], R119 ;  /* 0x00000e770a007988 */ /* 0x0001e80008000008 */
[----:B------:R0:W-:Y:S04]  /*2980*/  STS.U8 [R6+UR8], R73 ;  /* 0x0000004906007988 */ /* 0x0001e80008000008 */
[----:B------:R0:W-:Y:S04]  /*2990*/  STS.U8 [R6+UR8+0x2], R75 ;  /* 0x0000024b06007988 */ /* 0x0001e80008000008 */
        /* <DEDUP_REMOVED lines=9> */
[----:B------:R0:W-:Y:S01]  /*2a30*/  STS.U8 [R60+UR8+0xd00], R109 ;  /* 0x000d006d3c007988 */ /* 0x0001e20008000008 */
[----:B------:R-:W-:Y:S01]  /*2a40*/  UMOV UR5, 0xc0000010 ;  /* 0xc000001000057882 */ /* 0x000fe20000000000 */
[----:B------:R-:W-:-:S02]  /*2a50*/  UMOV UR7, 0xc0000010 ;  /* 0xc000001000077882 */ /* 0x000fc40000000000 */
[----:B---3--:R0:W-:Y:S04]  /*2a60*/  STS.U8 [R60+UR8+0xe00], R113 ;  /* 0x000e00713c007988 */ /* 0x0081e80008000008 */
[----:B--2---:R0:W-:Y:S04]  /*2a70*/  STS.U8 [R60+UR8+0xf00], R117 ;  /* 0x000f00753c007988 */ /* 0x0041e80008000008 */
[----:B----4-:R0:W-:Y:S04]  /*2a80*/  STS.U8 [R60+UR8+0x900], R121 ;  /* 0x000900793c007988 */ /* 0x0101e80008000008 */
        /* <DEDUP_REMOVED lines=9> */
[----:B------:R1:W-:Y:S06]  /*2b20*/  MEMBAR.ALL.CTA ;  /* 0x0000000000007992 */ /* 0x0003ec0000008000 */
[----:B-1----:R-:W1:Y:S02]  /*2b30*/  FENCE.VIEW.ASYNC.S ;  /* 0x00000000000073c6 */ /* 0x002e640000000000 */
[----:B-1----:R-:W-:Y:S06]  /*2b40*/  BAR.SYNC.DEFER_BLOCKING 0x0 ;  /* 0x0000000000007b1d */ /* 0x002fec0000010000 */
[----:B------:R-:W-:-:S06]  /*2b50*/  WARPGROUP.ARRIVE ;  /* 0x00000000000079c5 */ /* 0x000fcc0000000000 */
[----:B------:R-:W-:Y:S01]  /*2b60*/  QGMMA.64x64x32.F32.E4M3.E4M3 R24, gdesc[UR4], R24, gsb0 ;  /* 0x00e00000041879f3 */ /* 0x000fe20008000818 */
[----:B------:R-:W-:Y:S02]  /*2b70*/  USHF.R.S32.HI UR5, URZ, 0x1f, UR11 ;  /* 0x0000001f3f057899 */ /* 0x000fe4000801140b */
[----:B------:R-:W-:Y:S01]  /*2b80*/  IADD3 R82, P4, R82, UR11, RZ ;  /* 0x0000000b52527c10 */ /* 0x000fe2000ff9e0ff */
[----:B------:R-:W-:-:S03]  /*2b90*/  VIADD R62, R62, 0xffffffff ;  /* 0xffffffff3e3e7836 */ /* 0x000fc60000000000 */
[----:B------:R-:W-:Y:S02]  /*2ba0*/  IADD3.X R108, R108, UR5, RZ, P4, !PT ;  /* 0x000000056c6c7c10 */ /* 0x000fe4000a7fe4ff */
[----:B------:R-:W-:Y:S02]  /*2bb0*/  IADD3 R110, P4, R110, UR11, RZ ;  /* 0x0000000b6e6e7c10 */ /* 0x000fe4000ff9e0ff */
[----:B------:R-:W-:Y:S02]  /*2bc0*/  IADD3 R8, P1, R8, UR11, RZ ;  /* 0x0000000b08087c10 */ /* 0x000fe4000ff3e0ff */
[----:B------:R-:W-:Y:S02]  /*2bd0*/  IADD3 R78, P2, R78, UR11, RZ ;  /* 0x0000000b4e4e7c10 */ /* 0x000fe4000ff5e0ff */
[----:B------:R-:W-:Y:S02]  /*2be0*/  IADD3.X R76, R76, UR5, RZ, P4, !PT ;  /* 0x000000054c4c7c10 */ /* 0x000fe4000a7fe4ff */
[----:B------:R-:W-:-:S02]  /*2bf0*/  ISETP.NE.U32.AND P4, PT, R62, RZ, PT ;  /* 0x000000ff3e00720c */ /* 0x000fc40003f85070 */
[----:B------:R-:W-:Y:S02]  /*2c00*/  IADD3 R80, P3, R80, UR11, RZ ;  /* 0x0000000b50507c10 */ /* 0x000fe4000ff7e0ff */
[----:B------:R-:W-:Y:S02]  /*2c10*/  IADD3.X R90, R90, UR5, RZ, P1, !PT ;  /* 0x000000055a5a7c10 */ /* 0x000fe40008ffe4ff */
[----:B------:R-:W-:Y:S02]  /*2c20*/  IADD3.X R100, R100, UR5, RZ, P2, !PT ;  /* 0x0000000564647c10 */ /* 0x000fe400097fe4ff */
[----:B------:R-:W-:Y:S02]  /*2c30*/  IADD3 R84, P5, R84, UR11, RZ ;  /* 0x0000000b54547c10 */ /* 0x000fe4000ffbe0ff */
[----:B------:R-:W-:Y:S02]  /*2c40*/  IADD3 R86, P6, R86, UR11, RZ ;  /* 0x0000000b56567c10 */ /* 0x000fe4000ffde0ff */
[----:B------:R-:W-:-:S02]  /*2c50*/  IADD3 R88, P0, R88, UR11, RZ ;  /* 0x0000000b58587c10 */ /* 0x000fc4000ff1e0ff */
[----:B------:R-:W-:Y:S02]  /*2c60*/  IADD3 R92, P1, R92, UR11, RZ ;  /* 0x0000000b5c5c7c10 */ /* 0x000fe4000ff3e0ff */
[----:B------:R-:W-:Y:S02]  /*2c70*/  IADD3 R102, P2, R102, UR11, RZ ;  /* 0x0000000b66667c10 */ /* 0x000fe4000ff5e0ff */
[----:B------:R-:W-:Y:S02]  /*2c80*/  IADD3.X R104, R104, UR5, RZ, P3, !PT ;  /* 0x0000000568687c10 */ /* 0x000fe40009ffe4ff */
[----:B------:R-:W-:Y:S02]  /*2c90*/  IADD3 R106, P3, R106, UR11, RZ ;  /* 0x0000000b6a6a7c10 */ /* 0x000fe4000ff7e0ff */
[----:B------:R-:W-:Y:S02]  /*2ca0*/  IADD3.X R112, R112, UR5, RZ, P5, !PT ;  /* 0x0000000570707c10 */ /* 0x000fe4000affe4ff */
[----:B------:R-:W-:-:S02]  /*2cb0*/  IADD3.X R116, R116, UR5, RZ, P6, !PT ;  /* 0x0000000574747c10 */ /* 0x000fc4000b7fe4ff */
[----:B------:R-:W-:Y:S02]  /*2cc0*/  IADD3.X R120, R120, UR5, RZ, P0, !PT ;  /* 0x0000000578787c10 */ /* 0x000fe400087fe4ff */
[----:B------:R-:W-:Y:S02]  /*2cd0*/  IADD3.X R124, R124, UR5, RZ, P1, !PT ;  /* 0x000000057c7c7c10 */ /* 0x000fe40008ffe4ff */
[----:B------:R-:W-:Y:S02]  /*2ce0*/  IADD3.X R65, R65, UR5, RZ, P2, !PT ;  /* 0x0000000541417c10 */ /* 0x000fe400097fe4ff */
[----:B------:R-:W-:Y:S02]  /*2cf0*/  IADD3 R114, P5, R114, UR11, RZ ;  /* 0x0000000b72727c10 */ /* 0x000fe4000ffbe0ff */
[----:B------:R-:W-:Y:S02]  /*2d00*/  IADD3 R118, P6, R118, UR11, RZ ;  /* 0x0000000b76767c10 */ /* 0x000fe4000ffde0ff */
[----:B------:R-:W-:-:S02]  /*2d10*/  IADD3 R122, P0, R122, UR11, RZ ;  /* 0x0000000b7a7a7c10 */ /* 0x000fc4000ff1e0ff */
[----:B------:R-:W-:Y:S02]  /*2d20*/  IADD3 R63, P1, R63, UR11, RZ ;  /* 0x0000000b3f3f7c10 */ /* 0x000fe4000ff3e0ff */
[----:B------:R-:W-:Y:S02]  /*2d30*/  IADD3 R67, P2, R67, UR11, RZ ;  /* 0x0000000b43437c10 */ /* 0x000fe4000ff5e0ff */
[----:B------:R-:W-:Y:S01]  /*2d40*/  IADD3.X R69, R69, UR5, RZ, P3, !PT ;  /* 0x0000000545457c10 */ /* 0x000fe20009ffe4ff */
[----:B------:R-:W-:Y:S01]  /*2d50*/  UIADD3 UR10, UR10, -0x20, URZ ;  /* 0xffffffe00a0a7890 */ /* 0x000fe2000fffe03f */
[----:B------:R-:W-:Y:S02]  /*2d60*/  IADD3 R71, P3, R11, R71, RZ ;  /* 0x000000470b477210 */ /* 0x000fe40007f7e0ff */
[----:B------:R-:W-:Y:S02]  /*2d70*/  IADD3.X R74, R74, UR5, RZ, P5, !PT ;  /* 0x000000054a4a7c10 */ /* 0x000fe4000affe4ff */
[----:B------:R-:W-:-:S02]  /*2d80*/  IADD3.X R72, R72, UR5, RZ, P6, !PT ;  /* 0x0000000548487c10 */ /* 0x000fc4000b7fe4ff */
[----:B------:R-:W-:Y:S02]  /*2d90*/  IADD3.X R70, R70, UR5, RZ, P0, !PT ;  /* 0x0000000546467c10 */ /* 0x000fe400087fe4ff */
[----:B------:R-:W-:Y:S02]  /*2da0*/  IADD3.X R68, R68, UR5, RZ, P1, !PT ;  /* 0x0000000544447c10 */ /* 0x000fe40008ffe4ff */
[----:B------:R-:W-:Y:S02]  /*2db0*/  IADD3.X R66, R66, UR5, RZ, P2, !PT ;  /* 0x0000000542427c10 */ /* 0x000fe400097fe4ff */
[----:B------:R-:W-:Y:S01]  /*2dc0*/  LEA.HI.X.SX32 R64, R11, R64, 0x1, P3 ;  /* 0x000000400b407211 */ /* 0x000fe200018f0eff */
[----:B------:R-:W-:Y:S02]  /*2dd0*/  WARPGROUP.DEPBAR.LE gsb0, 0x0 ;  /* 0x00008000000079c5 */ /* 0x000fe40000010000 */
[----:B0-----:R-:W-:Y:S05]  /*2de0*/  @P4 BRA `(.L_x_2) ;  /* 0xfffffff000084947 */ /* 0x001fea000383ffff */
.L_x_1:
[----:B------:R-:W-:Y:S01]  /*2df0*/  USHF.L.U32 UR9, UR9, 0x6, URZ ;  /* 0x0000000609097899 */ /* 0x000fe2000800063f */
[----:B------:R-:W-:Y:S01]  /*2e00*/  F2FP.SATFINITE.E4M3.F32.PACK_AB_MERGE_C R24, R25, R24, RZ ;  /* 0x000000181918723e */ /* 0x000fe200048070ff */
[----:B------:R-:W-:Y:S01]  /*2e10*/  IMAD.SHL.U32 R9, R0, 0x10, RZ ;  /* 0x0000001000097824 */ /* 0x000fe200078e00ff */
[----:B------:R-:W-:Y:S01]  /*2e20*/  F2FP.SATFINITE.E4M3.F32.PACK_AB_MERGE_C R28, R29, R28, RZ ;  /* 0x0000001c1d1c723e */ /* 0x000fe200048070ff */
[----:B------:R-:W-:Y:S01]  /*2e30*/  ULOP3.LUT UR9, UR9, 0x40, URZ, 0xc0, !UPT ;  /* 0x0000004009097892 */ /* 0x000fe2000f8ec03f */
[----:B------:R-:W-:Y:S01]  /*2e40*/  LOP3.LUT R24, R24, 0xffff, RZ, 0xc0, !PT ;  /* 0x0000ffff18187812 */ /* 0x000fe200078ec0ff */
[----:B------:R-:W-:Y:S01]  /*2e50*/  BAR.SYNC.DEFER_BLOCKING 0x0 ;  /* 0x0000000000007b1d */ /* 0x000fe20000010000 */
[----:B------:R-:W-:Y:S02]  /*2e60*/  LOP3.LUT R11, R28, 0xffff, RZ, 0xc0, !PT ;  /* 0x0000ffff1c0b7812 */ /* 0x000fe400078ec0ff */
[----:B------:R-:W-:Y:S02]  /*2e70*/  F2FP.SATFINITE.E4M3.F32.PACK_AB_MERGE_C R32, R33, R32, RZ ;  /* 0x000000202120723e */ /* 0x000fe400048070ff */
[----:B------:R-:W-:Y:S01]  /*2e80*/  LOP3.LUT R3, R4, UR9, R3, 0xfe, !PT ;  /* 0x0000000904037c12 */ /* 0x000fe2000f8efe03 */
[----:B------:R-:W-:Y:S01]  /*2e90*/  IMAD.SHL.U32 R4, R0, 0x100, RZ ;  /* 0x0000010000047824 */ /* 0x000fe200078e00ff */
[----:B------:R-:W-:Y:S01]  /*2ea0*/  SHF.R.U32.HI R6, RZ, 0x8, R11 ;  /* 0x00000008ff067819 */ /* 0x000fe2000001160b */
[----:B------:R-:W-:Y:S01]  /*2eb0*/  ULDC.64 UR6, c[0x0][0x228] ;  /* 0x00008a0000067ab9 */ /* 0x000fe20000000a00 */
[----:B------:R-:W-:Y:S01]  /*2ec0*/  F2FP.SATFINITE.E4M3.F32.PACK_AB_MERGE_C R26, R27, R26, RZ ;  /* 0x0000001a1b1a723e */ /* 0x000fe200048070ff */
[----:B------:R-:W-:Y:S01]  /*2ed0*/  ULDC UR4, c[0x0][0x244] ;  /* 0x0000910000047ab9 */ /* 0x000fe20000000800 */
[----:B------:R-:W-:-:S02]  /*2ee0*/  LOP3.LUT R8, R4, 0x800, RZ, 0xc0, !PT ;  /* 0x0000080004087812 */ /* 0x000fc400078ec0ff */
[----:B------:R-:W-:Y:S02]  /*2ef0*/  SHF.R.U32.HI R4, RZ, 0x8, R24 ;  /* 0x00000008ff047819 */ /* 0x000fe40000011618 */
[----:B------:R-:W-:Y:S02]  /*2f00*/  F2FP.SATFINITE.E4M3.F32.PACK_AB_MERGE_C R30, R31, R30, RZ ;  /* 0x0000001e1f1e723e */ /* 0x000fe400048070ff */
[----:B------:R-:W-:Y:S02]  /*2f10*/  F2FP.SATFINITE.E4M3.F32.PACK_AB_MERGE_C R34, R35, R34, RZ ;  /* 0x000000222322723e */ /* 0x000fe400048070ff */
[----:B------:R-:W-:Y:S02]  /*2f20*/  LOP3.LUT R7, R9, 0x70, RZ, 0xc0, !PT ;  /* 0x0000007009077812 */ /* 0x000fe400078ec0ff */
[----:B------:R-:W-:Y:S02]  /*2f30*/  LOP3.LUT R21, R32, 0xffff, RZ, 0xc0, !PT ;  /* 0x0000ffff20157812 */ /* 0x000fe400078ec0ff */
[----:B------:R-:W-:-:S02]  /*2f40*/  LOP3.LUT R6, R6, 0xffff, RZ, 0xc0, !PT ;  /* 0x0000ffff06067812 */ /* 0x000fc400078ec0ff */
[----:B------:R-:W-:Y:S02]  /*2f50*/  LOP3.LUT R15, R4, 0xffff, RZ, 0xc0, !PT ;  /* 0x0000ffff040f7812 */ /* 0x000fe400078ec0ff */
[----:B------:R-:W-:Y:S02]  /*2f60*/  LOP3.LUT R26, R26, 0xffff, RZ, 0xc0, !PT ;  /* 0x0000ffff1a1a7812 */ /* 0x000fe400078ec0ff */
[----:B------:R-:W-:Y:S02]  /*2f70*/  LOP3.LUT R19, R30, 0xffff, RZ, 0xc0, !PT ;  /* 0x0000ffff1e137812 */ /* 0x000fe400078ec0ff */
[----:B------:R-:W-:Y:S02]  /*2f80*/  LOP3.LUT R23, R34, 0xffff, RZ, 0xc0, !PT ;  /* 0x0000ffff22177812 */ /* 0x000fe400078ec0ff */
[----:B------:R-:W-:Y:S02]  /*2f90*/  PRMT R10, R24, 0x3340, R11 ;  /* 0x00003340180a7816 */ /* 0x000fe4000000000b */
[----:B------:R-:W-:-:S02]  /*2fa0*/  IADD3 R11, R7, UR8, R8 ;  /* 0x00000008070b7c10 */ /* 0x000fc4000fffe008 */
[----:B------:R-:W-:Y:S02]  /*2fb0*/  PRMT R15, R15, 0x3340, R6 ;  /* 0x000033400f0f7816 */ /* 0x000fe40000000006 */
[----:B------:R-:W-:Y:S02]  /*2fc0*/  SHF.R.U32.HI R7, RZ, 0x8, R21 ;  /* 0x00000008ff077819 */ /* 0x000fe40000011615 */
[----:B------:R-:W-:Y:S02]  /*2fd0*/  SHF.R.U32.HI R6, RZ, 0x8, R19 ;  /* 0x00000008ff067819 */ /* 0x000fe40000011613 */
[----:B------:R-:W-:Y:S02]  /*2fe0*/  SHF.R.U32.HI R4, RZ, 0x8, R26 ;  /* 0x00000008ff047819 */ /* 0x000fe4000001161a */
[----:B------:R-:W-:Y:S02]  /*2ff0*/  SHF.R.U32.HI R8, RZ, 0x8, R23 ;  /* 0x00000008ff087819 */ /* 0x000fe40000011617 */
[----:B------:R-:W-:-:S02]  /*3000*/  PRMT R12, R26, 0x3340, R19 ;  /* 0x000033401a0c7816 */ /* 0x000fc40000000013 */
[----:B------:R-:W-:Y:S02]  /*3010*/  LOP3.LUT R7, R7, 0xffff, RZ, 0xc0, !PT ;  /* 0x0000ffff07077812 */ /* 0x000fe400078ec0ff */
[----:B------:R-:W-:Y:S02]  /*3020*/  LOP3.LUT R6, R6, 0xffff, RZ, 0xc0, !PT ;  /* 0x0000ffff06067812 */ /* 0x000fe400078ec0ff */
[----:B------:R-:W-:Y:S02]  /*3030*/  LOP3.LUT R19, R4, 0xffff, RZ, 0xc0, !PT ;  /* 0x0000ffff04137812 */ /* 0x000fe400078ec0ff */
[----:B------:R-:W-:Y:S02]  /*3040*/  LOP3.LUT R8, R8, 0xffff, RZ, 0xc0, !PT ;  /* 0x0000ffff08087812 */ /* 0x000fe400078ec0ff */
[--C-:B------:R-:W-:Y:S02]  /*3050*/  PRMT R13, R21, 0x3340, R0.reuse ;  /* 0x00003340150d7816 */ /* 0x100fe40000000000 */
[----:B------:R-:W-:Y:S01]  /*3060*/  PRMT R17, R23, 0x3340, R0 ;  /* 0x0000334017117816 */ /* 0x000fe20000000000 */
[----:B------:R-:W-:Y:S01]  /*3070*/  IMAD.SHL.U32 R0, R0, 0x8, RZ ;  /* 0x0000000800007824 */ /* 0x000fe200078e00ff */
[----:B------:R-:W-:-:S02]  /*3080*/  F2FP.SATFINITE.E4M3.F32.PACK_AB_MERGE_C R36, R37, R36, RZ ;  /* 0x000000242524723e */ /* 0x000fc400048070ff */
[----:B------:R-:W-:Y:S02]  /*3090*/  PRMT R4, R7, 0x3340, R2 ;  /* 0x0000334007047816 */ /* 0x000fe40000000002 */
[----:B------:R-:W-:Y:S02]  /*30a0*/  F2FP.SATFINITE.E4M3.F32.PACK_AB_MERGE_C R38, R39, R38, RZ ;  /* 0x000000262726723e */ /* 0x000fe400048070ff */
[----:B------:R-:W-:Y:S02]  /*30b0*/  PRMT R6, R19, 0x3340, R6 ;  /* 0x0000334013067816 */ /* 0x000fe40000000006 */
[----:B------:R-:W-:Y:S02]  /*30c0*/  PRMT R7, R8, 0x3340, R1 ;  /* 0x0000334008077816 */ /* 0x000fe40000000001 */
[----:B------:R-:W-:Y:S02]  /*30d0*/  PRMT R13, R10, 0x5410, R13 ;  /* 0x000054100a0d7816 */ /* 0x000fe4000000000d */
[----:B------:R-:W-:-:S02]  /*30e0*/  LOP3.LUT R36, R36, 0xffff, RZ, 0xc0, !PT ;  /* 0x0000ffff24247812 */ /* 0x000fc400078ec0ff */
[----:B------:R-:W-:Y:S02]  /*30f0*/  LOP3.LUT R0, R0, 0x380, RZ, 0xc0, !PT ;  /* 0x0000038000007812 */ /* 0x000fe400078ec0ff */
[----:B------:R-:W-:Y:S02]  /*3100*/  PRMT R15, R15, 0x5410, R4 ;  /* 0x000054100f0f7816 */ /* 0x000fe40000000004 */
[----:B------:R-:W-:Y:S01]  /*3110*/  PRMT R17, R12, 0x5410, R17 ;  /* 0x000054100c117816 */ /* 0x000fe20000000011 */
[----:B------:R-:W-:Y:S01]  /*3120*/  IMAD.IADD R18, R0, 0x1, R11 ;  /* 0x0000000100127824 */ /* 0x000fe200078e020b */
[----:B------:R-:W-:Y:S02]  /*3130*/  PRMT R7, R6, 0x5410, R7 ;  /* 0x0000541006077816 */ /* 0x000fe40000000007 */
[----:B------:R-:W-:Y:S02]  /*3140*/  LOP3.LUT R38, R38, 0xffff, RZ, 0xc0, !PT ;  /* 0x0000ffff26267812 */ /* 0x000fe400078ec0ff */
[----:B------:R-:W-:-:S02]  /*3150*/  PRMT R12, R13, 0x4210, R36 ;  /* 0x000042100d0c7816 */ /* 0x000fc40000000024 */
[----:B------:R-:W-:Y:S02]  /*3160*/  PRMT R13, R15, 0x5210, R36 ;  /* 0x000052100f0d7816 */ /* 0x000fe40000000024 */
[--C-:B------:R-:W-:Y:S02]  /*3170*/  PRMT R14, R17, 0x4210, R38.reuse ;  /* 0x00004210110e7816 */ /* 0x100fe40000000026 */
[----:B------:R-:W-:Y:S02]  /*3180*/  PRMT R15, R7, 0x5210, R38 ;  /* 0x00005210070f7816 */ /* 0x000fe40000000026 */
[----:B------:R-:W-:Y:S02]  /*3190*/  F2FP.SATFINITE.E4M3.F32.PACK_AB_MERGE_C R50, R51, R50, RZ ;  /* 0x000000323332723e */ /* 0x000fe400048070ff */
[----:B------:R-:W-:Y:S01]  /*31a0*/  F2FP.SATFINITE.E4M3.F32.PACK_AB_MERGE_C R42, R43, R42, RZ ;  /* 0x0000002a2b2a723e */ /* 0x000fe200048070ff */
[----:B------:R0:W-:Y:S01]  /*31b0*/  STSM.16.M88.4 [R18], R12 ;  /* 0x0000000c12007844 */ /* 0x0001e20000000200 */
[----:B------:R-:W-:-:S02]  /*31c0*/  F2FP.SATFINITE.E4M3.F32.PACK_AB_MERGE_C R46, R47, R46, RZ ;  /* 0x0000002e2f2e723e */ /* 0x000fc400048070ff */
[----:B------:R-:W-:Y:S02]  /*31d0*/  F2FP.SATFINITE.E4M3.F32.PACK_AB_MERGE_C R40, R41, R40, RZ ;  /* 0x000000282928723e */ /* 0x000fe400048070ff */
[----:B------:R-:W-:Y:S02]  /*31e0*/  F2FP.SATFINITE.E4M3.F32.PACK_AB_MERGE_C R44, R45, R44, RZ ;  /* 0x0000002c2d2c723e */ /* 0x000fe400048070ff */
[----:B------:R-:W-:Y:S02]  /*31f0*/  F2FP.SATFINITE.E4M3.F32.PACK_AB_MERGE_C R48, R49, R48, RZ ;  /* 0x000000303130723e */ /* 0x000fe400048070ff */
[----:B------:R-:W-:Y:S02]  /*3200*/  LOP3.LUT R50, R50, 0xffff, RZ, 0xc0, !PT ;  /* 0x0000ffff32327812 */ /* 0x000fe400078ec0ff */
[----:B------:R-:W-:Y:S02]  /*3210*/  LOP3.LUT R0, R5, 0x800, RZ, 0xc0, !PT ;  /* 0x0000080005007812 */ /* 0x000fe400078ec0ff */
[----:B------:R-:W-:-:S02]  /*3220*/  LOP3.LUT R42, R42, 0xffff, RZ, 0xc0, !PT ;  /* 0x0000ffff2a2a7812 */ /* 0x000fc400078ec0ff */
[----:B------:R-:W-:Y:S01]  /*3230*/  LOP3.LUT R25, R46, 0xffff, RZ, 0xc0, !PT ;  /* 0x0000ffff2e197812 */ /* 0x000fe200078ec0ff */
[----:B0-----:R-:W-:Y:S01]  /*3240*/  IMAD R12, R2, UR4, RZ ;  /* 0x00000004020c7c24 */ /* 0x001fe2000f8e02ff */
[----:B------:R-:W-:Y:S01]  /*3250*/  LOP3.LUT R9, R9, 0x3f0, RZ, 0xc0, !PT ;  /* 0x000003f009097812 */ /* 0x000fe200078ec0ff */
[----:B------:R-:W-:Y:S01]  /*3260*/  ULDC.64 UR4, c[0x0][0x220] ;  /* 0x0000880000047ab9 */ /* 0x000fe20000000a00 */
[----:B------:R-:W-:Y:S02]  /*3270*/  LOP3.LUT R40, R40, 0xffff, RZ, 0xc0, !PT ;  /* 0x0000ffff28287812 */ /* 0x000fe400078ec0ff */
[----:B------:R-:W-:Y:S02]  /*3280*/  LOP3.LUT R23, R44, 0xffff, RZ, 0xc0, !PT ;  /* 0x0000ffff2c177812 */ /* 0x000fe400078ec0ff */
[----:B------:R-:W-:Y:S02]  /*3290*/  LOP3.LUT R48, R48, 0xffff, RZ, 0xc0, !PT ;  /* 0x0000ffff30307812 */ /* 0x000fe400078ec0ff */
[----:B------:R-:W-:-:S02]  /*32a0*/  PRMT R11, R50, 0x3340, R1 ;  /* 0x00003340320b7816 */ /* 0x000fc40000000001 */
[----:B------:R-:W-:Y:S02]  /*32b0*/  PRMT R6, R42, 0x3340, R25 ;  /* 0x000033402a067816 */ /* 0x000fe40000000019 */
[----:B------:R-:W-:Y:S02]  /*32c0*/  IADD3 R22, R9, UR8, R0 ;  /* 0x0000000809167c10 */ /* 0x000fe4000fffe000 */
[----:B------:R-:W-:Y:S01]  /*32d0*/  PRMT R5, R48, 0x3340, R1 ;  /* 0x0000334030057816 */ /* 0x000fe20000000001 */
[----:B------:R-:W0:Y:S01]  /*32e0*/  LDC R0, c[0x0][0x248] ;  /* 0x00009200ff007b82 */ /* 0x000e220000000800 */
[----:B------:R-:W-:Y:S02]  /*32f0*/  PRMT R4, R40, 0x3340, R23 ;  /* 0x0000334028047816 */ /* 0x000fe40000000017 */
[----:B------:R-:W-:-:S05]  /*3300*/  PRMT R21, R6, 0x5410, R11 ;  /* 0x0000541006157816 */ /* 0x000fca000000000b */
[----:B------:R-:W-:Y:S01]  /*3310*/  BAR.SYNC.DEFER_BLOCKING 0x0 ;  /* 0x0000000000007b1d */ /* 0x000fe20000010000 */
[----:B------:R-:W-:Y:S02]  /*3320*/  PRMT R19, R4, 0x5410, R5 ;  /* 0x0000541004137816 */ /* 0x000fe40000000005 */
[----:B------:R-:W-:Y:S02]  /*3330*/  SHF.R.U32.HI R4, RZ, 0x8, R40 ;  /* 0x00000008ff047819 */ /* 0x000fe40000011628 */
[----:B------:R-:W-:Y:S02]  /*3340*/  SHF.R.U32.HI R6, RZ, 0x8, R23 ;  /* 0x00000008ff067819 */ /* 0x000fe40000011617 */
[----:B------:R-:W-:Y:S02]  /*3350*/  SHF.R.U32.HI R16, RZ, 0x8, R48 ;  /* 0x00000008ff107819 */ /* 0x000fe40000011630 */
[----:B------:R-:W-:Y:S02]  /*3360*/  SHF.R.U32.HI R5, RZ, 0x8, R42 ;  /* 0x00000008ff057819 */ /* 0x000fe4000001162a */
[----:B------:R-:W-:-:S02]  /*3370*/  SHF.R.U32.HI R7, RZ, 0x8, R25 ;  /* 0x00000008ff077819 */ /* 0x000fc40000011619 */
[----:B------:R-:W-:Y:S02]  /*3380*/  SHF.R.U32.HI R17, RZ, 0x8, R50 ;  /* 0x00000008ff117819 */ /* 0x000fe40000011632 */
[----:B------:R-:W-:Y:S02]  /*3390*/  LOP3.LUT R13, R4, 0xffff, RZ, 0xc0, !PT ;  /* 0x0000ffff040d7812 */ /* 0x000fe400078ec0ff */
[----:B------:R-:W-:Y:S02]  /*33a0*/  LOP3.LUT R6, R6, 0xffff, RZ, 0xc0, !PT ;  /* 0x0000ffff06067812 */ /* 0x000fe400078ec0ff */
[----:B------:R-:W-:Y:S02]  /*33b0*/  LOP3.LUT R16, R16, 0xffff, RZ, 0xc0, !PT ;  /* 0x0000ffff10107812 */ /* 0x000fe400078ec0ff */
[----:B------:R-:W-:Y:S02]  /*33c0*/  LOP3.LUT R7, R7, 0xffff, RZ, 0xc0, !PT ;  /* 0x0000ffff07077812 */ /* 0x000fe400078ec0ff */
[----:B------:R-:W-:Y:S01]  /*33d0*/  LOP3.LUT R4, R5, 0xffff, RZ, 0xc0, !PT ;  /* 0x0000ffff05047812 */ /* 0x000fe200078ec0ff */
[----:B------:R-:W1:Y:S01]  /*33e0*/  LDS.128 R8, [R22] ;  /* 0x0000000016087984 */ /* 0x000e620000000c00 */
[----:B------:R-:W-:-:S02]  /*33f0*/  LOP3.LUT R17, R17, 0xffff, RZ, 0xc0, !PT ;  /* 0x0000ffff11117812 */ /* 0x000fc400078ec0ff */
[----:B------:R-:W-:Y:S02]  /*3400*/  F2FP.SATFINITE.E4M3.F32.PACK_AB_MERGE_C R52, R53, R52, RZ ;  /* 0x000000343534723e */ /* 0x000fe400048070ff */
[----:B------:R-:W-:Y:S02]  /*3410*/  F2FP.SATFINITE.E4M3.F32.PACK_AB_MERGE_C R54, R55, R54, RZ ;  /* 0x000000363736723e */ /* 0x000fe400048070ff */
[----:B------:R-:W-:Y:S02]  /*3420*/  PRMT R6, R13, 0x3340, R6 ;  /* 0x000033400d067816 */ /* 0x000fe40000000006 */
[----:B------:R-:W-:Y:S02]  /*3430*/  PRMT R5, R16, 0x3340, R1 ;  /* 0x0000334010057816 */ /* 0x000fe40000000001 */
[----:B------:R-:W-:Y:S02]  /*3440*/  PRMT R4, R4, 0x3340, R7 ;  /* 0x0000334004047816 */ /* 0x000fe40000000007 */
[----:B------:R-:W-:-:S02]  /*3450*/  PRMT R17, R17, 0x3340, R2 ;  /* 0x0000334011117816 */ /* 0x000fc40000000002 */
[----:B------:R-:W-:Y:S01]  /*3460*/  PRMT R25, R6, 0x5410, R5 ;  /* 0x0000541006197816 */ /* 0x000fe20000000005 */
[----:B0-----:R-:W-:Y:S01]  /*3470*/  IMAD R5, R3, R0, RZ ;  /* 0x0000000003057224 */ /* 0x001fe200078e02ff */
[----:B------:R-:W-:Y:S02]  /*3480*/  LOP3.LUT R52, R52, 0xffff, RZ, 0xc0, !PT ;  /* 0x0000ffff34347812 */ /* 0x000fe400078ec0ff */
[----:B------:R-:W-:Y:S02]  /*3490*/  PRMT R17, R4, 0x5410, R17 ;  /* 0x0000541004117816 */ /* 0x000fe40000000011 */
[----:B------:R-:W-:Y:S02]  /*34a0*/  LOP3.LUT R54, R54, 0xffff, RZ, 0xc0, !PT ;  /* 0x0000ffff36367812 */ /* 0x000fe400078ec0ff */
[--C-:B------:R-:W-:Y:S02]  /*34b0*/  PRMT R24, R19, 0x4210, R52.reuse ;  /* 0x0000421013187816 */ /* 0x100fe40000000034 */
[----:B------:R-:W-:-:S02]  /*34c0*/  PRMT R25, R25, 0x5210, R52 ;  /* 0x0000521019197816 */ /* 0x000fc40000000034 */
[--C-:B------:R-:W-:Y:S02]  /*34d0*/  PRMT R26, R21, 0x4210, R54.reuse ;  /* 0x00004210151a7816 */ /* 0x100fe40000000036 */
[----:B------:R-:W-:Y:S01]  /*34e0*/  PRMT R27, R17, 0x5210, R54 ;  /* 0x00005210111b7816 */ /* 0x000fe20000000036 */
[----:B------:R-:W-:Y:S01]  /*34f0*/  BAR.SYNC.DEFER_BLOCKING 0x0 ;  /* 0x0000000000007b1d */ /* 0x000fe20000010000 */
[----:B------:R-:W-:Y:S02]  /*3500*/  ISETP.GE.AND P0, PT, R2, UR6, PT ;  /* 0x0000000602007c0c */ /* 0x000fe4000bf06270 */
[C---:B------:R-:W-:Y:S02]  /*3510*/  LOP3.LUT R2, R3.reuse, 0x6, RZ, 0xfc, !PT ;  /* 0x0000000603027812 */ /* 0x040fe400078efcff */
[----:B------:R-:W-:Y:S02]  /*3520*/  LOP3.LUT R13, R3, 0x2, RZ, 0xfc, !PT ;  /* 0x00000002030d7812 */ /* 0x000fe400078efcff */
[----:B------:R-:W-:-:S02]  /*3530*/  ISETP.LT.AND P3, PT, R2, UR7, !P0 ;  /* 0x0000000702007c0c */ /* 0x000fc4000c761270 */
[C---:B------:R-:W-:Y:S02]  /*3540*/  IADD3 R2, P1, R12.reuse, UR4, RZ ;  /* 0x000000040c027c10 */ /* 0x040fe4000ff3e0ff */
[C---:B------:R-:W-:Y:S02]  /*3550*/  LOP3.LUT R7, R3.reuse, 0x4, RZ, 0xfc, !PT ;  /* 0x0000000403077812 */ /* 0x040fe400078efcff */
[----:B------:R-:W-:Y:S02]  /*3560*/  LEA.HI.X.SX32 R12, R12, UR5, 0x1, P1 ;  /* 0x000000050c0c7c11 */ /* 0x000fe400088f0eff */
[----:B------:R-:W-:Y:S02]  /*3570*/  ISETP.LT.AND P1, PT, R3, UR7, !P0 ;  /* 0x0000000703007c0c */ /* 0x000fe4000c721270 */
[----:B------:R-:W-:Y:S02]  /*3580*/  IADD3 R4, P6, R5, R2, RZ ;  /* 0x0000000205047210 */ /* 0x000fe40007fde0ff */
[----:B------:R-:W-:Y:S01]  /*3590*/  ISETP.LT.AND P5, PT, R13, UR7, !P0 ;  /* 0x000000070d007c0c */ /* 0x000fe2000c7a1270 */
[----:B------:R-:W-:Y:S01]  /*35a0*/  IMAD R13, R0, 0x2, R5 ;  /* 0x00000002000d7824 */ /* 0x000fe200078e0205 */
[----:B------:R-:W-:-:S02]  /*35b0*/  LOP3.LUT R6, R3, 0x8, RZ, 0xfc, !PT ;  /* 0x0000000803067812 */ /* 0x000fc400078efcff */
[----:B------:R-:W-:Y:S01]  /*35c0*/  LEA.HI.X.SX32 R5, R5, R12, 0x1, P6 ;  /* 0x0000000c05057211 */ /* 0x000fe200030f0eff */
[----:B------:R0:W-:Y:S01]  /*35d0*/  STSM.16.M88.4 [R18], R24 ;  /* 0x0000001812007844 */ /* 0x0001e20000000200 */
[----:B-1----:R-:W-:Y:S01]  /*35e0*/  PRMT R19, R8, 0x7770, RZ ;  /* 0x0000777008137816 */ /* 0x002fe200000000ff */
[C---:B------:R-:W-:Y:S01]  /*35f0*/  IMAD R15, R0.reuse, 0x2, R13 ;  /* 0x00000002000f7824 */ /* 0x040fe200078e020d */
[----:B------:R-:W-:Y:S01]  /*3600*/  BAR.SYNC.DEFER_BLOCKING 0x0 ;  /* 0x0000000000007b1d */ /* 0x000fe20000010000 */
[----:B------:R-:W-:Y:S02]  /*3610*/  ISETP.LT.AND P4, PT, R7, UR7, !P0 ;  /* 0x0000000707007c0c */ /* 0x000fe4000c781270 */
[----:B------:R-:W-:Y:S01]  /*3620*/  IMAD R17, R0, 0x2, R15 ;  /* 0x0000000200117824 */ /* 0x000fe200078e020f */
[----:B------:R-:W-:Y:S02]  /*3630*/  ISETP.LT.AND P2, PT, R6, UR7, !P0 ;  /* 0x0000000706007c0c */ /* 0x000fe4000c741270 */
[----:B------:R-:W-:-:S02]  /*3640*/  LOP3.LUT R7, R3, 0xa, RZ, 0xfc, !PT ;  /* 0x0000000a03077812 */ /* 0x000fc400078efcff */
[----:B------:R-:W-:Y:S02]  /*3650*/  IADD3 R6, P6, R13, R2, RZ ;  /* 0x000000020d067210 */ /* 0x000fe40007fde0ff */
[----:B------:R-:W-:Y:S02]  /*3660*/  PRMT R21, R9, 0x7770, RZ ;  /* 0x0000777009157816 */ /* 0x000fe400000000ff */
[----:B------:R-:W-:Y:S02]  /*3670*/  PRMT R23, R11, 0x7770, RZ ;  /* 0x000077700b177816 */ /* 0x000fe400000000ff */
[C---:B0-----:R-:W-:Y:S02]  /*3680*/  PRMT R25, R10.reuse, 0x7770, RZ ;  /* 0x000077700a197816 */ /* 0x041fe400000000ff */
[----:B------:R-:W-:Y:S01]  /*3690*/  PRMT R27, R10, 0x7771, RZ ;  /* 0x000077710a1b7816 */ /* 0x000fe200000000ff */
[----:B------:R0:W-:Y:S01]  /*36a0*/  @P1 STG.E.U8 desc[UR12][R4.64], R19 ;  /* 0x0000001304001986 */ /* 0x0001e2000c10110c */
[----:B------:R-:W-:-:S02]  /*36b0*/  ISETP.LT.AND P1, PT, R7, UR7, !P0 ;  /* 0x0000000707007c0c */ /* 0x000fc4000c721270 */
[----:B------:R-:W-:Y:S02]  /*36c0*/  LEA.HI.X.SX32 R7, R13, R12, 0x1, P6 ;  /* 0x0000000c0d077211 */ /* 0x000fe400030f0eff */
[----:B------:R-:W-:Y:S02]  /*36d0*/  IADD3 R14, P6, R15, R2, RZ ;  /* 0x000000020f0e7210 */ /* 0x000fe40007fde0ff */
[----:B------:R-:W-:Y:S01]  /*36e0*/  LOP3.LUT R13, R3, 0xc, RZ, 0xfc, !PT ;  /* 0x0000000c030d7812 */ /* 0x000fe200078efcff */
[----:B------:R1:W-:Y:S01]  /*36f0*/  @P5 STG.E.U8 desc[UR12][R6.64], R21 ;  /* 0x0000001506005986 */ /* 0x0003e2000c10110c */
[----:B------:R-:W-:Y:S02]  /*3700*/  LEA.HI.X.SX32 R15, R15, R12, 0x1, P6 ;  /* 0x0000000c0f0f7211 */ /* 0x000fe400030f0eff */
[----:B------:R-:W-:Y:S01]  /*3710*/  ISETP.LT.AND P5, PT, R13, UR7, !P0 ;  /* 0x000000070d007c0c */ /* 0x000fe2000c7a1270 */
[----:B0-----:R-:W-:Y:S01]  /*3720*/  IMAD R19, R0, 0x2, R17 ;  /* 0x0000000200137824 */ /* 0x001fe200078e0211 */
[----:B------:R-:W-:Y:S01]  /*3730*/  IADD3 R4, P6, R17, R2, RZ ;  /* 0x0000000211047210 */ /* 0x000fe20007fde0ff */
[----:B------:R0:W-:Y:S01]  /*3740*/  @P4 STG.E.U8 desc[UR12][R14.64], R25 ;  /* 0x000000190e004986 */ /* 0x0001e2000c10110c */
[----:B------:R-:W-:-:S02]  /*3750*/  LOP3.LUT R13, R3, 0xe, RZ, 0xfc, !PT ;  /* 0x0000000e030d7812 */ /* 0x000fc400078efcff */
[----:B------:R-:W-:Y:S02]  /*3760*/  LEA.HI.X.SX32 R5, R17, R12, 0x1, P6 ;  /* 0x0000000c11057211 */ /* 0x000fe400030f0eff */
[C---:B------:R-:W-:Y:S02]  /*3770*/  IADD3 R16, P6, R19.reuse, R2, RZ ;  /* 0x0000000213107210 */ /* 0x040fe40007fde0ff */
[----:B-1----:R-:W-:Y:S01]  /*3780*/  PRMT R21, R8, 0x7771, RZ ;  /* 0x0000777108157816 */ /* 0x002fe200000000ff */
[----:B------:R1:W-:Y:S01]  /*3790*/  @P3 STG.E.U8 desc[UR12][R4.64], R23 ;  /* 0x0000001704003986 */ /* 0x0003e2000c10110c */
[----:B------:R-:W-:Y:S01]  /*37a0*/  LEA.HI.X.SX32 R17, R19, R12, 0x1, P6 ;  /* 0x0000000c13117211 */ /* 0x000fe200030f0eff */
[C---:B------:R-:W-:Y:S01]  /*37b0*/  IMAD R19, R0.reuse, 0x2, R19 ;  /* 0x0000000200137824 */ /* 0x040fe200078e0213 */
[----:B------:R-:W-:Y:S02]  /*37c0*/  LOP3.LUT R7, R3, 0x12, RZ, 0xfc, !PT ;  /* 0x0000001203077812 */ /* 0x000fe400078efcff */
[----:B------:R-:W-:Y:S01]  /*37d0*/  ISETP.LT.AND P4, PT, R13, UR7, !P0 ;  /* 0x000000070d007c0c */ /* 0x000fe2000c781270 */
[----:B0-----:R-:W-:Y:S01]  /*37e0*/  IMAD R15, R0, 0x2, R19 ;  /* 0x00000002000f7824 */ /* 0x001fe200078e0213 */
[----:B------:R-:W-:Y:S01]  /*37f0*/  IADD3 R6, P6, R19, R2, RZ ;  /* 0x0000000213067210 */ /* 0x000fe20007fde0ff */
[----:B------:R0:W-:Y:S01]  /*3800*/  @P2 STG.E.U8 desc[UR12][R16.64], R21 ;  /* 0x0000001510002986 */ /* 0x0001e2000c10110c */
[----:B------:R-:W-:-:S02]  /*3810*/  ISETP.LT.AND P2, PT, R7, UR7, !P0 ;  /* 0x0000000707007c0c */ /* 0x000fc4000c741270 */
[----:B------:R-:W-:Y:S01]  /*3820*/  LEA.HI.X.SX32 R7, R19, R12, 0x1, P6 ;  /* 0x0000000c13077211 */ /* 0x000fe200030f0eff */
[C---:B------:R-:W-:Y:S01]  /*3830*/  IMAD R19, R0.reuse, 0x2, R15 ;  /* 0x0000000200137824 */ /* 0x040fe200078e020f */
[----:B-1----:R-:W-:Y:S02]  /*3840*/  IADD3 R4, P6, R15, R2, RZ ;  /* 0x000000020f047210 */ /* 0x002fe40007fde0ff */
[----:B------:R-:W-:Y:S02]  /*3850*/  LOP3.LUT R13, R3, 0x10, RZ, 0xfc, !PT ;  /* 0x00000010030d7812 */ /* 0x000fe400078efcff */
[----:B------:R-:W-:Y:S02]  /*3860*/  LEA.HI.X.SX32 R5, R15, R12, 0x1, P6 ;  /* 0x0000000c0f057211 */ /* 0x000fe400030f0eff */
[----:B------:R-:W-:Y:S01]  /*3870*/  IADD3 R14, P6, R19, R2, RZ ;  /* 0x00000002130e7210 */ /* 0x000fe20007fde0ff */
[----:B0-----:R-:W-:Y:S01]  /*3880*/  IMAD R21, R0, 0x2, R19 ;  /* 0x0000000200157824 */ /* 0x001fe200078e0213 */
[----:B------:R-:W-:-:S02]  /*3890*/  PRMT R25, R9, 0x7771, RZ ;  /* 0x0000777109197816 */ /* 0x000fc400000000ff */
[----:B------:R-:W-:Y:S02]  /*38a0*/  LEA.HI.X.SX32 R15, R19, R12, 0x1, P6 ;  /* 0x0000000c130f7211 */ /* 0x000fe400030f0eff */
[----:B------:R-:W-:Y:S01]  /*38b0*/  IADD3 R16, P6, R21, R2, RZ ;  /* 0x0000000215107210 */ /* 0x000fe20007fde0ff */
[----:B------:R0:W-:Y:S01]  /*38c0*/  @P1 STG.E.U8 desc[UR12][R6.64], R25 ;  /* 0x0000001906001986 */ /* 0x0001e2000c10110c */
[----:B------:R-:W-:Y:S02]  /*38d0*/  ISETP.LT.AND P3, PT, R13, UR7, !P0 ;  /* 0x000000070d007c0c */ /* 0x000fe4000c761270 */
[----:B------:R-:W-:Y:S01]  /*38e0*/  LEA.HI.X.SX32 R17, R21, R12, 0x1, P6 ;  /* 0x0000000c15117211 */ /* 0x000fe200030f0eff */
[----:B------:R-:W-:Y:S01]  /*38f0*/  IMAD R21, R0, 0x2, R21 ;  /* 0x0000000200157824 */ /* 0x000fe200078e0215 */
[----:B------:R1:W-:Y:S01]  /*3900*/  @P5 STG.E.U8 desc[UR12][R4.64], R27 ;  /* 0x0000001b04005986 */ /* 0x0003e2000c10110c */
[----:B------:R-:W-:Y:S02]  /*3910*/  PRMT R23, R11, 0x7771, RZ ;  /* 0x000077710b177816 */ /* 0x000fe400000000ff */
[----:B------:R-:W-:-:S02]  /*3920*/  LOP3.LUT R13, R3, 0x14, RZ, 0xfc, !PT ;  /* 0x00000014030d7812 */ /* 0x000fc400078efcff */
[C---:B------:R-:W-:Y:S01]  /*3930*/  IADD3 R18, P6, R21.reuse, R2, RZ ;  /* 0x0000000215127210 */ /* 0x040fe20007fde0ff */
[----:B------:R2:W-:Y:S01]  /*3940*/  @P4 STG.E.U8 desc[UR12][R14.64], R23 ;  /* 0x000000170e004986 */ /* 0x0005e2000c10110c */
[----:B0-----:R-:W-:Y:S02]  /*3950*/  PRMT R25, R8, 0x7772, RZ ;  /* 0x0000777208197816 */ /* 0x001fe400000000ff */
[----:B------:R-:W-:Y:S02]  /*3960*/  LEA.HI.X.SX32 R19, R21, R12, 0x1, P6 ;  /* 0x0000000c15137211 */ /* 0x000fe400030f0eff */
[----:B------:R-:W-:Y:S01]  /*3970*/  ISETP.LT.AND P1, PT, R13, UR7, !P0 ;  /* 0x000000070d007c0c */ /* 0x000fe2000c721270 */
[C---:B-1----:R-:W-:Y:S01]  /*3980*/  IMAD R5, R0.reuse, 0x2, R21 ;  /* 0x0000000200057824 */ /* 0x042fe200078e0215 */
[----:B------:R-:W-:Y:S01]  /*3990*/  LOP3.LUT R4, R3, 0x1a, RZ, 0xfc, !PT ;  /* 0x0000001a03047812 */ /* 0x000fe200078efcff */
[----:B------:R0:W-:Y:S01]  /*39a0*/  @P3 STG.E.U8 desc[UR12][R16.64], R25 ;  /* 0x0000001910003986 */ /* 0x0001e2000c10110c */
[----:B------:R-:W-:Y:S01]  /*39b0*/  PRMT R27, R9, 0x7772, RZ ;  /* 0x00007772091b7816 */ /* 0x000fe200000000ff */
[----:B------:R-:W-:Y:S01]  /*39c0*/  IMAD R7, R0, 0x2, R5 ;  /* 0x0000000200077824 */ /* 0x000fe200078e0205 */
[----:B------:R-:W-:-:S02]  /*39d0*/  ISETP.LT.AND P3, PT, R4, UR7, !P0 ;  /* 0x0000000704007c0c */ /* 0x000fc4000c761270 */
[----:B--2---:R-:W-:Y:S01]  /*39e0*/  IADD3 R14, P6, R5, R2, RZ ;  /* 0x00000002050e7210 */ /* 0x004fe20007fde0ff */
[----:B------:R1:W-:Y:S01]  /*39f0*/  @P2 STG.E.U8 desc[UR12][R18.64], R27 ;  /* 0x0000001b12002986 */ /* 0x0003e2000c10110c */
[----:B------:R-:W-:Y:S01]  /*3a00*/  LOP3.LUT R4, R3, 0x1c, RZ, 0xfc, !PT ;  /* 0x0000001c03047812 */ /* 0x000fe200078efcff */
[----:B------:R-:W-:Y:S01]  /*3a10*/  IMAD R21, R0, 0x2, R7 ;  /* 0x0000000200157824 */ /* 0x000fe200078e0207 */
[----:B------:R-:W-:Y:S02]  /*3a20*/  LEA.HI.X.SX32 R15, R5, R12, 0x1, P6 ;  /* 0x0000000c050f7211 */ /* 0x000fe400030f0eff */
[----:B------:R-:W-:Y:S02]  /*3a30*/  LOP3.LUT R13, R3, 0x16, RZ, 0xfc, !PT ;  /* 0x00000016030d7812 */ /* 0x000fe400078efcff */
[----:B0-----:R-:W-:Y:S02]  /*3a40*/  IADD3 R16, P6, R7, R2, RZ ;  /* 0x0000000207107210 */ /* 0x001fe40007fde0ff */
[----:B------:R-:W-:-:S02]  /*3a50*/  ISETP.LT.AND P5, PT, R13, UR7, !P0 ;  /* 0x000000070d007c0c */ /* 0x000fc4000c7a1270 */
[----:B------:R-:W-:Y:S01]  /*3a60*/  ISETP.LT.AND P2, PT, R4, UR7, !P0 ;  /* 0x0000000704007c0c */ /* 0x000fe2000c741270 */
[----:B-1----:R-:W-:Y:S01]  /*3a70*/  IMAD R19, R0, 0x2, R21 ;  /* 0x0000000200137824 */ /* 0x002fe200078e0215 */
[----:B------:R-:W-:Y:S02]  /*3a80*/  LEA.HI.X.SX32 R17, R7, R12, 0x1, P6 ;  /* 0x0000000c07117211 */ /* 0x000fe400030f0eff */
[----:B------:R-:W-:Y:S01]  /*3a90*/  LOP3.LUT R13, R3, 0x18, RZ, 0xfc, !PT ;  /* 0x00000018030d7812 */ /* 0x000fe200078efcff */
[----:B------:R-:W0:Y:S01]  /*3aa0*/  LDS.128 R4, [R22] ;  /* 0x0000000016047984 */ /* 0x000e220000000c00 */
[----:B------:R-:W-:Y:S02]  /*3ab0*/  PRMT R23, R10, 0x7772, RZ ;  /* 0x000077720a177816 */ /* 0x000fe400000000ff */
[----:B------:R-:W-:Y:S02]  /*3ac0*/  ISETP.LT.AND P4, PT, R13, UR7, !P0 ;  /* 0x000000070d007c0c */ /* 0x000fe4000c781270 */
[----:B------:R-:W-:Y:S01]  /*3ad0*/  IADD3 R20, P6, R21, R2, RZ ;  /* 0x0000000215147210 */ /* 0x000fe20007fde0ff */
[----:B------:R1:W-:Y:S01]  /*3ae0*/  @P1 STG.E.U8 desc[UR12][R14.64], R23 ;  /* 0x000000170e001986 */ /* 0x0003e2000c10110c */
[----:B------:R-:W-:-:S02]  /*3af0*/  PRMT R25, R11, 0x7772, RZ ;  /* 0x000077720b197816 */ /* 0x000fc400000000ff */
[----:B------:R-:W-:Y:S02]  /*3b00*/  LEA.HI.X.SX32 R21, R21, R12, 0x1, P6 ;  /* 0x0000000c15157211 */ /* 0x000fe400030f0eff */
[----:B------:R-:W-:Y:S01]  /*3b10*/  PRMT R27, R9, 0x7773, RZ ;  /* 0x00007773091b7816 */ /* 0x000fe200000000ff */
[----:B------:R2:W-:Y:S01]  /*3b20*/  @P5 STG.E.U8 desc[UR12][R16.64], R25 ;  /* 0x0000001910005986 */ /* 0x0005e2000c10110c */
[C---:B------:R-:W-:Y:S02]  /*3b30*/  LOP3.LUT R9, R3.reuse, 0x24, RZ, 0xfc, !PT ;  /* 0x0000002403097812 */ /* 0x040fe400078efcff */
[----:B------:R-:W-:Y:S02]  /*3b40*/  LOP3.LUT R13, R3, 0x1e, RZ, 0xfc, !PT ;  /* 0x0000001e030d7812 */ /* 0x000fe400078efcff */
[----:B-1----:R-:W-:Y:S02]  /*3b50*/  IADD3 R14, P6, R19, R2, RZ ;  /* 0x00000002130e7210 */ /* 0x002fe40007fde0ff */
[----:B------:R-:W-:-:S02]  /*3b60*/  PRMT R23, R8, 0x7773, RZ ;  /* 0x0000777308177816 */ /* 0x000fc400000000ff */
[----:B------:R-:W-:Y:S01]  /*3b70*/  LEA.HI.X.SX32 R15, R19, R12, 0x1, P6 ;  /* 0x0000000c130f7211 */ /* 0x000fe200030f0eff */
[----:B------:R-:W-:Y:S01]  /*3b80*/  IMAD R19, R0, 0x2, R19 ;  /* 0x0000000200137824 */ /* 0x000fe200078e0213 */
[----:B------:R-:W-:Y:S01]  /*3b90*/  LOP3.LUT R8, R3, 0x22, RZ, 0xfc, !PT ;  /* 0x0000002203087812 */ /* 0x000fe200078efcff */
[----:B------:R1:W-:Y:S01]  /*3ba0*/  @P4 STG.E.U8 desc[UR12][R20.64], R23 ;  /* 0x0000001714004986 */ /* 0x0003e2000c10110c */
[----:B--2---:R-:W-:Y:S01]  /*3bb0*/  PRMT R25, R10, 0x7773, RZ ;  /* 0x000077730a197816 */ /* 0x004fe200000000ff */
[----:B------:R-:W-:Y:S01]  /*3bc0*/  IMAD R17, R0, 0x2, R19 ;  /* 0x0000000200117824 */ /* 0x000fe200078e0213 */
[----:B------:R-:W-:Y:S01]  /*3bd0*/  ISETP.LT.AND P4, PT, R8, UR7, !P0 ;  /* 0x0000000708007c0c */ /* 0x000fe2000c781270 */
[----:B------:R2:W-:Y:S01]  /*3be0*/  @P3 STG.E.U8 desc[UR12][R14.64], R27 ;  /* 0x0000001b0e003986 */ /* 0x0005e2000c10110c */
[----:B------:R-:W-:Y:S02]  /*3bf0*/  IADD3 R8, P6, R19, R2, RZ ;  /* 0x0000000213087210 */ /* 0x000fe40007fde0ff */
[----:B------:R-:W-:-:S02]  /*3c00*/  ISETP.LT.AND P3, PT, R9, UR7, !P0 ;  /* 0x0000000709007c0c */ /* 0x000fc4000c761270 */
[----:B------:R-:W-:Y:S01]  /*3c10*/  LEA.HI.X.SX32 R9, R19, R12, 0x1, P6 ;  /* 0x0000000c13097211 */ /* 0x000fe200030f0eff */
[C---:B------:R-:W-:Y:S01]  /*3c20*/  IMAD R19, R0.reuse, 0x2, R17 ;  /* 0x0000000200137824 */ /* 0x040fe200078e0211 */
[----:B------:R-:W-:Y:S02]  /*3c30*/  IADD3 R10, P6, R17, R2, RZ ;  /* 0x00000002110a7210 */ /* 0x000fe40007fde0ff */
[----:B------:R-:W-:Y:S01]  /*3c40*/  ISETP.LT.AND P1, PT, R13, UR7, !P0 ;  /* 0x000000070d007c0c */ /* 0x000fe2000c721270 */
[----:B-1----:R-:W-:Y:S01]  /*3c50*/  IMAD R21, R0, 0x2, R19 ;  /* 0x0000000200157824 */ /* 0x002fe200078e0213 */
[----:B------:R-:W-:Y:S01]  /*3c60*/  PRMT R23, R11, 0x7773, RZ ;  /* 0x000077730b177816 */ /* 0x000fe200000000ff */
[----:B------:R1:W-:Y:S01]  /*3c70*/  @P2 STG.E.U8 desc[UR12][R8.64], R25 ;  /* 0x0000001908002986 */ /* 0x0003e2000c10110c */
[----:B------:R-:W-:Y:S02]  /*3c80*/  LOP3.LUT R13, R3, 0x20, RZ, 0xfc, !PT ;  /* 0x00000020030d7812 */ /* 0x000fe400078efcff */
[----:B------:R-:W-:-:S02]  /*3c90*/  LEA.HI.X.SX32 R11, R17, R12, 0x1, P6 ;  /* 0x0000000c110b7211 */ /* 0x000fc400030f0eff */
[----:B--2---:R-:W-:Y:S02]  /*3ca0*/  IADD3 R14, P6, R19, R2, RZ ;  /* 0x00000002130e7210 */ /* 0x004fe40007fde0ff */
[----:B------:R-:W-:Y:S02]  /*3cb0*/  ISETP.LT.AND P5, PT, R13, UR7, !P0 ;  /* 0x000000070d007c0c */ /* 0x000fe4000c7a1270 */
[----:B------:R-:W-:Y:S01]  /*3cc0*/  LEA.HI.X.SX32 R15, R19, R12, 0x1, P6 ;  /* 0x0000000c130f7211 */ /* 0x000fe200030f0eff */
[----:B------:R2:W-:Y:S01]  /*3cd0*/  @P1 STG.E.U8 desc[UR12][R10.64], R23 ;  /* 0x000000170a001986 */ /* 0x0005e2000c10110c */
[C---:B------:R-:W-:Y:S02]  /*3ce0*/  IADD3 R16, P6, R21.reuse, R2, RZ ;  /* 0x0000000215107210 */ /* 0x040fe40007fde0ff */
[----:B0-----:R-:W-:Y:S02]  /*3cf0*/  PRMT R27, R4, 0x7770, RZ ;  /* 0x00007770041b7816 */ /* 0x001fe400000000ff */
[----:B------:R-:W-:Y:S01]  /*3d00*/  LEA.HI.X.SX32 R17, R21, R12, 0x1, P6 ;  /* 0x0000000c15117211 */ /* 0x000fe200030f0eff */
[----:B------:R-:W-:Y:S01]  /*3d10*/  IMAD R21, R0, 0x2, R21 ;  /* 0x0000000200157824 */ /* 0x000fe200078e0215 */
[----:B------:R-:W-:-:S02]  /*3d20*/  PRMT R19, R5, 0x7770, RZ ;  /* 0x0000777005137816 */ /* 0x000fc400000000ff */
[C---:B-1----:R-:W-:Y:S01]  /*3d30*/  LOP3.LUT R9, R3.reuse, 0x2c, RZ, 0xfc, !PT ;  /* 0x0000002c03097812 */ /* 0x042fe200078efcff */
[----:B------:R0:W-:Y:S01]  /*3d40*/  @P5 STG.E.U8 desc[UR12][R14.64], R27 ;  /* 0x0000001b0e005986 */ /* 0x0001e2000c10110c */
[----:B------:R-:W-:Y:S01]  /*3d50*/  LOP3.LUT R13, R3, 0x26, RZ, 0xfc, !PT ;  /* 0x00000026030d7812 */ /* 0x000fe200078efcff */
[----:B--2---:R-:W-:Y:S01]  /*3d60*/  IMAD R11, R0, 0x2, R21 ;  /* 0x00000002000b7824 */ /* 0x004fe200078e0215 */
[----:B------:R-:W-:Y:S01]  /*3d70*/  IADD3 R8, P6, R21, R2, RZ ;  /* 0x0000000215087210 */ /* 0x000fe20007fde0ff */
[----:B------:R1:W-:Y:S01]  /*3d80*/  @P4 STG.E.U8 desc[UR12][R16.64], R19 ;  /* 0x0000001310004986 */ /* 0x0003e2000c10110c */
[----:B------:R-:W-:Y:S02]  /*3d90*/  ISETP.LT.AND P4, PT, R9, UR7, !P0 ;  /* 0x0000000709007c0c */ /* 0x000fe4000c781270 */
[----:B------:R-:W-:Y:S02]  /*3da0*/  ISETP.LT.AND P2, PT, R13, UR7, !P0 ;  /* 0x000000070d007c0c */ /* 0x000fe4000c741270 */
[----:B------:R-:W-:-:S02]  /*3db0*/  LEA.HI.X.SX32 R9, R21, R12, 0x1, P6 ;  /* 0x0000000c15097211 */ /* 0x000fc400030f0eff */
[----:B------:R-:W-:Y:S01]  /*3dc0*/  LOP3.LUT R13, R3, 0x28, RZ, 0xfc, !PT ;  /* 0x00000028030d7812 */ /* 0x000fe200078efcff */
[C---:B0-----:R-:W-:Y:S01]  /*3dd0*/  IMAD R15, R0.reuse, 0x2, R11 ;  /* 0x00000002000f7824 */ /* 0x041fe200078e020b */
[----:B------:R-:W-:Y:S02]  /*3de0*/  IADD3 R10, P6, R11, R2, RZ ;  /* 0x000000020b0a7210 */ /* 0x000fe40007fde0ff */
[----:B------:R-:W-:Y:S01]  /*3df0*/  ISETP.LT.AND P1, PT, R13, UR7, !P0 ;  /* 0x000000070d007c0c */ /* 0x000fe2000c721270 */
[----:B-1----:R-:W-:Y:S01]  /*3e00*/  IMAD R19, R0, 0x2, R15 ;  /* 0x0000000200137824 */ /* 0x002fe200078e020f */
[----:B------:R-:W-:Y:S02]  /*3e10*/  LEA.HI.X.SX32 R11, R11, R12, 0x1, P6 ;  /* 0x0000000c0b0b7211 */ /* 0x000fe400030f0eff */
[----:B------:R-:W-:Y:S02]  /*3e20*/  LOP3.LUT R13, R3, 0x2a, RZ, 0xfc, !PT ;  /* 0x0000002a030d7812 */ /* 0x000fe400078efcff */
[----:B------:R-:W-:-:S02]  /*3e30*/  IADD3 R14, P6, R15, R2, RZ ;  /* 0x000000020f0e7210 */ /* 0x000fc40007fde0ff */
[----:B------:R-:W-:Y:S02]  /*3e40*/  ISETP.LT.AND P5, PT, R13, UR7, !P0 ;  /* 0x000000070d007c0c */ /* 0x000fe4000c7a1270 */
[----:B------:R-:W-:Y:S02]  /*3e50*/  PRMT R23, R6, 0x7770, RZ ;  /* 0x0000777006177816 */ /* 0x000fe400000000ff */
[----:B------:R-:W-:Y:S02]  /*3e60*/  LEA.HI.X.SX32 R15, R15, R12, 0x1, P6 ;  /* 0x0000000c0f0f7211 */ /* 0x000fe400030f0eff */
[----:B------:R-:W-:Y:S01]  /*3e70*/  IADD3 R16, P6, R19, R2, RZ ;  /* 0x0000000213107210 */ /* 0x000fe20007fde0ff */
[----:B------:R0:W-:Y:S01]  /*3e80*/  @P3 STG.E.U8 desc[UR12][R8.64], R23 ;  /* 0x0000001708003986 */ /* 0x0001e2000c10110c */
[----:B------:R-:W-:Y:S02]  /*3e90*/  LOP3.LUT R13, R3, 0x2e, RZ, 0xfc, !PT ;  /* 0x0000002e030d7812 */ /* 0x000fe400078efcff */
[----:B------:R-:W-:-:S02]  /*3ea0*/  PRMT R25, R7, 0x7770, RZ ;  /* 0x0000777007197816 */ /* 0x000fc400000000ff */
[----:B------:R-:W-:Y:S01]  /*3eb0*/  LEA.HI.X.SX32 R17, R19, R12, 0x1, P6 ;  /* 0x0000000c13117211 */ /* 0x000fe200030f0eff */
[----:B------:R-:W-:Y:S01]  /*3ec0*/  IMAD R19, R0, 0x2, R19 ;  /* 0x0000000200137824 */ /* 0x000fe200078e0213 */
[----:B------:R-:W-:Y:S01]  /*3ed0*/  ISETP.LT.AND P3, PT, R13, UR7, !P0 ;  /* 0x000000070d007c0c */ /* 0x000fe2000c761270 */
[----:B------:R1:W-:Y:S01]  /*3ee0*/  @P2 STG.E.U8 desc[UR12][R10.64], R25 ;  /* 0x000000190a002986 */ /* 0x0003e2000c10110c */
[----:B------:R-:W-:Y:S02]  /*3ef0*/  LOP3.LUT R13, R3, 0x30, RZ, 0xfc, !PT ;  /* 0x00000030030d7812 */ /* 0x000fe400078efcff */
[----:B------:R-:W-:Y:S02]  /*3f00*/  PRMT R21, R4, 0x7771, RZ ;  /* 0x0000777104157816 */ /* 0x000fe400000000ff */
[----:B0-----:R-:W-:Y:S02]  /*3f10*/  PRMT R23, R5, 0x7771, RZ ;  /* 0x0000777105177816 */ /* 0x001fe400000000ff */
[----:B------:R-:W-:Y:S01]  /*3f20*/  LOP3.LUT R9, R3, 0x34, RZ, 0xfc, !PT ;  /* 0x0000003403097812 */ /* 0x000fe200078efcff */
[----:B------:R0:W-:Y:S01]  /*3f30*/  @P1 STG.E.U8 desc[UR12][R14.64], R21 ;  /* 0x000000150e001986 */ /* 0x0001e2000c10110c */
[----:B------:R-:W-:-:S02]  /*3f40*/  ISETP.LT.AND P2, PT, R13, UR7, !P0 ;  /* 0x000000070d007c0c */ /* 0x000fc4000c741270 */
[----:B------:R-:W-:Y:S01]  /*3f50*/  IADD3 R8, P6, R19, R2, RZ ;  /* 0x0000000213087210 */ /* 0x000fe20007fde0ff */
[C---:B-1----:R-:W-:Y:S01]  /*3f60*/  IMAD R11, R0.reuse, 0x2, R19 ;  /* 0x00000002000b7824 */ /* 0x042fe200078e0213 */
[----:B------:R-:W-:Y:S01]  /*3f70*/  LOP3.LUT R13, R3, 0x32, RZ, 0xfc, !PT ;  /* 0x00000032030d7812 */ /* 0x000fe200078efcff */
[----:B------:R1:W-:Y:S01]  /*3f80*/  @P5 STG.E.U8 desc[UR12][R16.64], R23 ;  /* 0x0000001710005986 */ /* 0x0003e2000c10110c */
[----:B------:R-:W-:Y:S02]  /*3f90*/  ISETP.LT.AND P5, PT, R9, UR7, !P0 ;  /* 0x0000000709007c0c */ /* 0x000fe4000c7a1270 */
[----:B------:R-:W-:Y:S02]  /*3fa0*/  LEA.HI.X.SX32 R9, R19, R12, 0x1, P6 ;  /* 0x0000000c13097211 */ /* 0x000fe400030f0eff */
[----:B------:R-:W-:Y:S01]  /*3fb0*/  ISETP.LT.AND P1, PT, R13, UR7, !P0 ;  /* 0x000000070d007c0c */ /* 0x000fe2000c721270 */
[----:B0-----:R-:W-:Y:S01]  /*3fc0*/  IMAD R15, R0, 0x2, R11 ;  /* 0x00000002000f7824 */ /* 0x001fe200078e020b */
[----:B------:R-:W-:-:S02]  /*3fd0*/  PRMT R21, R6, 0x7771, RZ ;  /* 0x0000777106157816 */ /* 0x000fc400000000ff */
[----:B------:R-:W-:Y:S02]  /*3fe0*/  IADD3 R10, P6, R11, R2, RZ ;  /* 0x000000020b0a7210 */ /* 0x000fe40007fde0ff */
[----:B------:R-:W-:Y:S01]  /*3ff0*/  LOP3.LUT R13, R3, 0x36, RZ, 0xfc, !PT ;  /* 0x00000036030d7812 */ /* 0x000fe200078efcff */
[----:B------:R0:W-:Y:S01]  /*4000*/  @P4 STG.E.U8 desc[UR12][R8.64], R21 ;  /* 0x0000001508004986 */ /* 0x0001e2000c10110c */
[----:B------:R-:W-:Y:S01]  /*4010*/  PRMT R19, R7, 0x7771, RZ ;  /* 0x0000777107137816 */ /* 0x000fe200000000ff */
[----:B-1----:R-:W-:Y:S01]  /*4020*/  IMAD R17, R0, 0x2, R15 ;  /* 0x0000000200117824 */ /* 0x002fe200078e020f */
[----:B------:R-:W-:Y:S02]  /*4030*/  LEA.HI.X.SX32 R11, R11, R12, 0x1, P6 ;  /* 0x0000000c0b0b7211 */ /* 0x000fe400030f0eff */
[----:B------:R-:W-:Y:S02]  /*4040*/  ISETP.LT.AND P4, PT, R13, UR7, !P0 ;  /* 0x000000070d007c0c */ /* 0x000fe4000c781270 */
[----:B------:R-:W-:Y:S01]  /*4050*/  LOP3.LUT R13, R3, 0x38, RZ, 0xfc, !PT ;  /* 0x00000038030d7812 */ /* 0x000fe200078efcff */
[----:B------:R1:W-:Y:S01]  /*4060*/  @P3 STG.E.U8 desc[UR12][R10.64], R19 ;  /* 0x000000130a003986 */ /* 0x0003e2000c10110c */
[----:B------:R-:W-:-:S02]  /*4070*/  IADD3 R14, P6, R15, R2, RZ ;  /* 0x000000020f0e7210 */ /* 0x000fc40007fde0ff */
[----:B------:R-:W-:Y:S01]  /*4080*/  ISETP.LT.AND P3, PT, R13, UR7, !P0 ;  /* 0x000000070d007c0c */ /* 0x000fe2000c761270 */
[----:B------:R-:W-:Y:S01]  /*4090*/  IMAD R13, R0, 0x2, R17 ;  /* 0x00000002000d7824 */ /* 0x000fe200078e0211 */
[----:B------:R-:W-:Y:S02]  /*40a0*/  LEA.HI.X.SX32 R15, R15, R12, 0x1, P6 ;  /* 0x0000000c0f0f7211 */ /* 0x000fe400030f0eff */
[----:B------:R-:W-:Y:S02]  /*40b0*/  PRMT R23, R4, 0x7772, RZ ;  /* 0x0000777204177816 */ /* 0x000fe400000000ff */
[----:B------:R-:W-:Y:S02]  /*40c0*/  IADD3 R16, P6, R17, R2, RZ ;  /* 0x0000000211107210 */ /* 0x000fe40007fde0ff */
[----:B0-----:R-:W-:Y:S01]  /*40d0*/  LOP3.LUT R8, R3, 0x3a, RZ, 0xfc, !PT ;  /* 0x0000003a03087812 */ /* 0x001fe200078efcff */
[----:B-1----:R-:W-:Y:S01]  /*40e0*/  IMAD R11, R0, 0x2, R13 ;  /* 0x00000002000b7824 */ /* 0x002fe200078e020d */
[----:B------:R0:W-:Y:S01]  /*40f0*/  @P2 STG.E.U8 desc[UR12][R14.64], R23 ;  /* 0x000000170e002986 */ /* 0x0001e2000c10110c */
[----:B------:R-:W-:-:S02]  /*4100*/  LEA.HI.X.SX32 R17, R17, R12, 0x1, P6 ;  /* 0x0000000c11117211 */ /* 0x000fc400030f0eff */
[----:B------:R-:W-:Y:S01]  /*4110*/  IMAD R19, R0, 0x2, R11 ;  /* 0x0000000200137824 */ /* 0x000fe200078e020b */
[----:B------:R-:W-:Y:S02]  /*4120*/  ISETP.LT.AND P2, PT, R8, UR7, !P0 ;  /* 0x0000000708007c0c */ /* 0x000fe4000c741270 */
[----:B------:R-:W-:Y:S01]  /*4130*/  PRMT R27, R5, 0x7772, RZ ;  /* 0x00007772051b7816 */ /* 0x000fe200000000ff */
[----:B------:R-:W-:Y:S01]  /*4140*/  IMAD R21, R0, 0x2, R19 ;  /* 0x0000000200157824 */ /* 0x000fe200078e0213 */
[----:B------:R-:W-:-:S03]  /*4150*/  IADD3 R8, P6, R13, R2, RZ ;  /* 0x000000020d087210 */ /* 0x000fc60007fde0ff */
[----:B------:R1:W-:Y:S01]  /*4160*/  @P1 STG.E.U8 desc[UR12][R16.64], R27 ;  /* 0x0000001b10001986 */ /* 0x0003e2000c10110c */
[----:B------:R-:W-:Y:S01]  /*4170*/  LEA.HI.X.SX32 R9, R13, R12, 0x1, P6 ;  /* 0x0000000c0d097211 */ /* 0x000fe200030f0eff */
[C---:B0-----:R-:W-:Y:S01]  /*4180*/  IMAD R23, R0.reuse, 0x2, R21 ;  /* 0x0000000200177824 */ /* 0x041fe200078e0215 */
[-C--:B------:R-:W-:Y:S02]  /*4190*/  IADD3 R14, P6, R19, R2.reuse, RZ ;  /* 0x00000002130e7210 */ /* 0x080fe40007fde0ff */
[----:B------:R-:W-:Y:S01]  /*41a0*/  IADD3 R10, P1, R11, R2, RZ ;  /* 0x000000020b0a7210 */ /* 0x000fe20007f3e0ff */
[----:B------:R-:W-:Y:S01]  /*41b0*/  IMAD R25, R0, 0x2, R23 ;  /* 0x0000000200197824 */ /* 0x000fe200078e0217 */
[-C--:B------:R-:W-:Y:S02]  /*41c0*/  LEA.HI.X.SX32 R15, R19, R12.reuse, 0x1, P6 ;  /* 0x0000000c130f7211 */ /* 0x080fe400030f0eff */
[----:B------:R-:W-:Y:S02]  /*41d0*/  LEA.HI.X.SX32 R11, R11, R12, 0x1, P1 ;  /* 0x0000000c0b0b7211 */ /* 0x000fe400008f0eff */
[----:B------:R-:W-:-:S02]  /*41e0*/  IADD3 R18, P6, R21, R2, RZ ;  /* 0x0000000215127210 */ /* 0x000fc40007fde0ff */
[----:B-1----:R-:W-:Y:S02]  /*41f0*/  IADD3 R16, P1, R23, R2, RZ ;  /* 0x0000000217107210 */ /* 0x002fe40007f3e0ff */
[C---:B------:R-:W-:Y:S02]  /*4200*/  LOP3.LUT R13, R3.reuse, 0x3c, RZ, 0xfc, !PT ;  /* 0x0000003c030d7812 */ /* 0x040fe400078efcff */
[----:B------:R-:W-:Y:S02]  /*4210*/  LOP3.LUT R3, R3, 0x3e, RZ, 0xfc, !PT ;  /* 0x0000003e03037812 */ /* 0x000fe400078efcff */
[----:B------:R-:W-:Y:S02]  /*4220*/  LEA.HI.X.SX32 R19, R21, R12, 0x1, P6 ;  /* 0x0000000c15137211 */ /* 0x000fe400030f0eff */
[----:B------:R-:W-:Y:S02]  /*4230*/  IADD3 R2, P6, R25, R2, RZ ;  /* 0x0000000219027210 */ /* 0x000fe40007fde0ff */
[----:B------:R-:W-:-:S02]  /*4240*/  LEA.HI.X.SX32 R17, R23, R12, 0x1, P1 ;  /* 0x0000000c17117211 */ /* 0x000fc400008f0eff */
[----:B------:R-:W-:Y:S02]  /*4250*/  ISETP.LT.AND P1, PT, R13, UR7, !P0 ;  /* 0x000000070d007c0c */ /* 0x000fe4000c721270 */
[----:B------:R-:W-:Y:S02]  /*4260*/  ISETP.LT.AND P0, PT, R3, UR7, !P0 ;  /* 0x0000000703007c0c */ /* 0x000fe4000c701270 */
[----:B------:R-:W-:Y:S02]  /*4270*/  LEA.HI.X.SX32 R3, R25, R12, 0x1, P6 ;  /* 0x0000000c19037211 */ /* 0x000fe400030f0eff */
[----:B------:R-:W-:Y:S02]  /*4280*/  PRMT R25, R6, 0x7772, RZ ;  /* 0x0000777206197816 */ /* 0x000fe400000000ff */
[----:B------:R-:W-:Y:S02]  /*4290*/  PRMT R23, R7, 0x7772, RZ ;  /* 0x0000777207177816 */ /* 0x000fe400000000ff */
[----:B------:R-:W-:Y:S01]  /*42a0*/  PRMT R21, R4, 0x7773, RZ ;  /* 0x0000777304157816 */ /* 0x000fe200000000ff */
[----:B------:R0:W-:Y:S01]  /*42b0*/  @P5 STG.E.U8 desc[UR12][R8.64], R25 ;  /* 0x0000001908005986 */ /* 0x0001e2000c10110c */
[----:B------:R-:W-:-:S02]  /*42c0*/  PRMT R13, R5, 0x7773, RZ ;  /* 0x00007773050d7816 */ /* 0x000fc400000000ff */
[----:B------:R-:W-:Y:S01]  /*42d0*/  PRMT R5, R6, 0x7773, RZ ;  /* 0x0000777306057816 */ /* 0x000fe200000000ff */
[----:B------:R0:W-:Y:S01]  /*42e0*/  @P4 STG.E.U8 desc[UR12][R10.64], R23 ;  /* 0x000000170a004986 */ /* 0x0001e2000c10110c */
[----:B------:R-:W-:-:S03]  /*42f0*/  PRMT R7, R7, 0x7773, RZ ;  /* 0x0000777307077816 */ /* 0x000fc600000000ff */
[----:B------:R0:W-:Y:S04]  /*4300*/  @P3 STG.E.U8 desc[UR12][R14.64], R21 ;  /* 0x000000150e003986 */ /* 0x0001e8000c10110c */
[----:B------:R0:W-:Y:S04]  /*4310*/  @P2 STG.E.U8 desc[UR12][R18.64], R13 ;  /* 0x0000000d12002986 */ /* 0x0001e8000c10110c */
[----:B------:R0:W-:Y:S01]  /*4320*/  @P1 STG.E.U8 desc[UR12][R16.64], R5 ;  /* 0x0000000510001986 */ /* 0x0001e2000c10110c */
[----:B------:R-:W-:Y:S05]  /*4330*/  @!P0 EXIT ;  /* 0x000000000000894d */ /* 0x000fea0003800000 */
[----:B------:R-:W-:Y:S01]  /*4340*/  STG.E.U8 desc[UR12][R2.64], R7 ;  /* 0x0000000702007986 */ /* 0x000fe2000c10110c */
[----:B------:R-:W-:Y:S05]  /*4350*/  EXIT ;  /* 0x000000000000794d */ /* 0x000fea0003800000 */
.L_x_3:
[----:B------:R-:W-:-:S00]  /*4360*/  BRA `(.L_x_3) ;  /* 0xfffffffc00fc7947 */ /* 0x000fc0000383ffff */
[----:B------:R-:W-:-:S00]  /*4370*/  NOP ;  /* 0x0000000000007918 */ /* 0x000fc00000000000 */
        /* <DEDUP_REMOVED lines=8> */
.L_x_4:


//--------------------- .nv.shared.matmul_kernel  --------------------------
	.section	.nv.shared.matmul_kernel,"aw",@nobits
	.sectionflags	@""
	.align	16
	.zero		1024


//--------------------- .nv.shared.reserved.0     --------------------------
	.section	.nv.shared.reserved.0,"aw",@nobits
	.weak		__nv_reservedSMEM_offset_0_alias
	.size		__nv_reservedSMEM_offset_0_alias, 0, 0
	.other		__nv_reservedSMEM_offset_0_alias,@"STO_CUDA_RESERVED_SHARED STV_DEFAULT"
__nv_reservedSMEM_offset_0_alias:
	.zero		0


//--------------------- .nv.constant0.matmul_kernel --------------------------
	.section	.nv.constant0.matmul_kernel,"a",@progbits
	.sectionflags	@""
	.align	4
.nv.constant0.matmul_kernel:
	.zero		608


//--------------------- SYMBOLS --------------------------

	.type		.nv.reservedSmem.offset0,@object
	.size		.nv.reservedSmem.offset0,0x4
